	.target	sm_100a

	.elftype	@"ET_EXEC"


//--------------------- .note.nv.tkinfo           --------------------------
	.section	.note.nv.tkinfo,"",@"SHT_NOTE"
	.sectionflags	@"SHF_NOTE_NV_TKINFO"
	.tkinfo
        /*0018*/ 	.word	0x00000002
        /*0030*/ 	.string	""
        /*0030*/ 	.string	"ptxas"
        /*0030*/ 	.string	"Cuda compilation tools, release 13.0, V13.0.88"
        /*0030*/ 	.string	"Build cuda_13.0.r13.0/compiler.36424714_0"
        /*0030*/ 	.string	"-arch sm_100a -m 64 "



//--------------------- .note.nv.cuinfo           --------------------------
	.section	.note.nv.cuinfo,"",@"SHT_NOTE"
	.sectionflags	@"SHF_NOTE_NV_CUINFO"
        /*0018*/ 	.short	0x0002
        /*001a*/ 	.short	0x0064
        /*001c*/ 	.short	0x0082
	.zero		2


//--------------------- .nv.info                  --------------------------
	.section	.nv.info,"",@"SHT_CUDA_INFO"
	.align	4


	//----- nvinfo : EIATTR_REGCOUNT
	.align		4
        /*0000*/ 	.byte	0x04, 0x2f
        /*0002*/ 	.short	(.L_19 - .L_18)
	.align		4
.L_18:
        /*0004*/ 	.word	index@(_ZN7cutlass13device_kernelINS_4gemm6kernel13GemmUniversalIN4cute5tupleIJiiiiEEENS1_10collective13CollectiveMmaINS1_35MainloopSm100TmaUmmaWarpSpecializedILi6ELi2ELi4ENS5_IJNS4_1CILi1EEENSA_ILi4EEESB_EEEEENS5_IJNSA_ILi128EEESF_NSA_ILi64EEEEEENS_6half_tENS5_IJlSB_lEEESI_SJ_NS4_8TiledMMAINS4_8MMA_AtomIJNS4_20SM100_MMA_F16BF16_SSISI_SI_fLi128ELi128ELNS4_4UMMA5MajorE0ELSO_0ELNSN_7ScaleInE0ELSP_0EEEEEENS4_6LayoutINS5_IJSB_SB_SB_EEENS5_IJNSA_ILi0EEESU_SU_EEEEENS5_IJNS4_10UnderscoreESX_SX_EEEEENS4_23SM90_TMA_LOAD_MULTICASTENS4_14ComposedLayoutINS4_7SwizzleILi3ELi4ELi3EEENS4_18smem_ptr_flag_bitsILi16EEENSS_INS5_IJNSA_ILi8EEESG_EEENS5_IJSG_SB_EEEEEEEvNS4_8identityENS4_13SM90_TMA_LOADES1A_vS1B_EENS_8epilogue10collective18CollectiveEpilogueINS1E_23Sm100TmaWarpSpecializedILi4ELi2ELi32ELb1ELb0EEEJSH_NS5_IJNSS_ISF_SB_EENSS_INSA_ILi32EEESB_EEEEESI_SJ_SI_SJ_NS1E_6fusion15FusionCallbacksIS1I_NS1N_17LinearCombinationISI_fSI_fLNS_15FloatRoundStyleE2EEESH_S1M_JEEENS4_5SM1004TMEM4LOAD26SM100_TMEM_LOAD_32dp32b32xES1C_NS11_INS12_ILi2ELi4ELi3EEES15_NSS_INS5_IJS16_S1K_EEENS5_IJS1K_SB_EEEEEEENS4_39AutoVectorizingCopyWithAssumedAlignmentILi128EEENS4_14SM90_TMA_STOREES21_S23_S23_EEEvvEEEEvNT_6ParamsE)
        /*0008*/ 	.word	0x00000076


	//----- nvinfo : EIATTR_FRAME_SIZE
	.align		4
.L_19:
        /*000c*/ 	.byte	0x04, 0x11
        /*000e*/ 	.short	(.L_21 - .L_20)
	.align		4
.L_20:
        /*0010*/ 	.word	index@($__internal_2_$__cuda_sm10x_tcgen05_guardrail_trap_unallocated_columns_being_dealloced)
        /*0014*/ 	.word	0x00000000


	//----- nvinfo : EIATTR_FRAME_SIZE
	.align		4
.L_21:
        /*0018*/ 	.byte	0x04, 0x11
        /*001a*/ 	.short	(.L_23 - .L_22)
	.align		4
.L_22:
        /*001c*/ 	.word	index@($__internal_1_$__cuda_sm10x_tcgen05_guardrail_trap_phase_invalid_during_alloc)
        /*0020*/ 	.word	0x00000000


	//----- nvinfo : EIATTR_FRAME_SIZE
	.align		4
.L_23:
        /*0024*/ 	.byte	0x04, 0x11
        /*0026*/ 	.short	(.L_25 - .L_24)
	.align		4
.L_24:
        /*0028*/ 	.word	index@($__internal_0_$__cuda_sm10x_tcgen05_guardrail_trap_col_being_dealloced_not_returned_by_alloc)
        /*002c*/ 	.word	0x00000000


	//----- nvinfo : EIATTR_FRAME_SIZE
	.align		4
.L_25:
        /*0030*/ 	.byte	0x04, 0x11
        /*0032*/ 	.short	(.L_27 - .L_26)
	.align		4
.L_26:
        /*0034*/ 	.word	index@(_ZN7cutlass13device_kernelINS_4gemm6kernel13GemmUniversalIN4cute5tupleIJiiiiEEENS1_10collective13CollectiveMmaINS1_35MainloopSm100TmaUmmaWarpSpecializedILi6ELi2ELi4ENS5_IJNS4_1CILi1EEENSA_ILi4EEESB_EEEEENS5_IJNSA_ILi128EEESF_NSA_ILi64EEEEEENS_6half_tENS5_IJlSB_lEEESI_SJ_NS4_8TiledMMAINS4_8MMA_AtomIJNS4_20SM100_MMA_F16BF16_SSISI_SI_fLi128ELi128ELNS4_4UMMA5MajorE0ELSO_0ELNSN_7ScaleInE0ELSP_0EEEEEENS4_6LayoutINS5_IJSB_SB_SB_EEENS5_IJNSA_ILi0EEESU_SU_EEEEENS5_IJNS4_10UnderscoreESX_SX_EEEEENS4_23SM90_TMA_LOAD_MULTICASTENS4_14ComposedLayoutINS4_7SwizzleILi3ELi4ELi3EEENS4_18smem_ptr_flag_bitsILi16EEENSS_INS5_IJNSA_ILi8EEESG_EEENS5_IJSG_SB_EEEEEEEvNS4_8identityENS4_13SM90_TMA_LOADES1A_vS1B_EENS_8epilogue10collective18CollectiveEpilogueINS1E_23Sm100TmaWarpSpecializedILi4ELi2ELi32ELb1ELb0EEEJSH_NS5_IJNSS_ISF_SB_EENSS_INSA_ILi32EEESB_EEEEESI_SJ_SI_SJ_NS1E_6fusion15FusionCallbacksIS1I_NS1N_17LinearCombinationISI_fSI_fLNS_15FloatRoundStyleE2EEESH_S1M_JEEENS4_5SM1004TMEM4LOAD26SM100_TMEM_LOAD_32dp32b32xES1C_NS11_INS12_ILi2ELi4ELi3EEES15_NSS_INS5_IJS16_S1K_EEENS5_IJS1K_SB_EEEEEEENS4_39AutoVectorizingCopyWithAssumedAlignmentILi128EEENS4_14SM90_TMA_STOREES21_S23_S23_EEEvvEEEEvNT_6ParamsE)
        /*0038*/ 	.word	0x00000000


	//----- nvinfo : EIATTR_MIN_STACK_SIZE
	.align		4
.L_27:
        /*003c*/ 	.byte	0x04, 0x12
        /*003e*/ 	.short	(.L_29 - .L_28)
	.align		4
.L_28:
        /*0040*/ 	.word	index@(_ZN7cutlass13device_kernelINS_4gemm6kernel13GemmUniversalIN4cute5tupleIJiiiiEEENS1_10collective13CollectiveMmaINS1_35MainloopSm100TmaUmmaWarpSpecializedILi6ELi2ELi4ENS5_IJNS4_1CILi1EEENSA_ILi4EEESB_EEEEENS5_IJNSA_ILi128EEESF_NSA_ILi64EEEEEENS_6half_tENS5_IJlSB_lEEESI_SJ_NS4_8TiledMMAINS4_8MMA_AtomIJNS4_20SM100_MMA_F16BF16_SSISI_SI_fLi128ELi128ELNS4_4UMMA5MajorE0ELSO_0ELNSN_7ScaleInE0ELSP_0EEEEEENS4_6LayoutINS5_IJSB_SB_SB_EEENS5_IJNSA_ILi0EEESU_SU_EEEEENS5_IJNS4_10UnderscoreESX_SX_EEEEENS4_23SM90_TMA_LOAD_MULTICASTENS4_14ComposedLayoutINS4_7SwizzleILi3ELi4ELi3EEENS4_18smem_ptr_flag_bitsILi16EEENSS_INS5_IJNSA_ILi8EEESG_EEENS5_IJSG_SB_EEEEEEEvNS4_8identityENS4_13SM90_TMA_LOADES1A_vS1B_EENS_8epilogue10collective18CollectiveEpilogueINS1E_23Sm100TmaWarpSpecializedILi4ELi2ELi32ELb1ELb0EEEJSH_NS5_IJNSS_ISF_SB_EENSS_INSA_ILi32EEESB_EEEEESI_SJ_SI_SJ_NS1E_6fusion15FusionCallbacksIS1I_NS1N_17LinearCombinationISI_fSI_fLNS_15FloatRoundStyleE2EEESH_S1M_JEEENS4_5SM1004TMEM4LOAD26SM100_TMEM_LOAD_32dp32b32xES1C_NS11_INS12_ILi2ELi4ELi3EEES15_NSS_INS5_IJS16_S1K_EEENS5_IJS1K_SB_EEEEEEENS4_39AutoVectorizingCopyWithAssumedAlignmentILi128EEENS4_14SM90_TMA_STOREES21_S23_S23_EEEvvEEEEvNT_6ParamsE)
        /*0044*/ 	.word	0x00000000
.L_29:


//--------------------- .nv.compat                --------------------------
	.section	.nv.compat,"",@"SHT_CUDA_COMPAT_INFO"
	.align	4
        /*0000*/ 	.byte	0x02, 0x09, 0x01, 0x00, 0x02, 0x02, 0x02, 0x00, 0x02, 0x05, 0x05, 0x00, 0x03, 0x07, 0x01, 0x01
        /*0010*/ 	.byte	0x02, 0x03, 0x01, 0x00, 0x02, 0x06, 0x01, 0x00, 0x04, 0x0b, 0x08, 0x00, 0x09, 0x00, 0x00, 0x00
        /*0020*/ 	.byte	0x00, 0x00, 0x00, 0x00


//--------------------- .nv.info._ZN7cutlass13device_kernelINS_4gemm6kernel13GemmUniversalIN4cute5tupleIJiiiiEEENS1_10collective13CollectiveMmaINS1_35MainloopSm100TmaUmmaWarpSpecializedILi6ELi2ELi4ENS5_IJNS4_1CILi1EEENSA_ILi4EEESB_EEEEENS5_IJNSA_ILi128EEESF_NSA_ILi64EEEEEENS_6half_tENS5_IJlSB_lEEESI_SJ_NS4_8TiledMMAINS4_8MMA_AtomIJNS4_20SM100_MMA_F16BF16_SSISI_SI_fLi128ELi128ELNS4_4UMMA5MajorE0ELSO_0ELNSN_7ScaleInE0ELSP_0EEEEEENS4_6LayoutINS5_IJSB_SB_SB_EEENS5_IJNSA_ILi0EEESU_SU_EEEEENS5_IJNS4_10UnderscoreESX_SX_EEEEENS4_23SM90_TMA_LOAD_MULTICASTENS4_14ComposedLayoutINS4_7SwizzleILi3ELi4ELi3EEENS4_18smem_ptr_flag_bitsILi16EEENSS_INS5_IJNSA_ILi8EEESG_EEENS5_IJSG_SB_EEEEEEEvNS4_8identityENS4_13SM90_TMA_LOADES1A_vS1B_EENS_8epilogue10collective18CollectiveEpilogueINS1E_23Sm100TmaWarpSpecializedILi4ELi2ELi32ELb1ELb0EEEJSH_NS5_IJNSS_ISF_SB_EENSS_INSA_ILi32EEESB_EEEEESI_SJ_SI_SJ_NS1E_6fusion15FusionCallbacksIS1I_NS1N_17LinearCombinationISI_fSI_fLNS_15FloatRoundStyleE2EEESH_S1M_JEEENS4_5SM1004TMEM4LOAD26SM100_TMEM_LOAD_32dp32b32xES1C_NS11_INS12_ILi2ELi4ELi3EEES15_NSS_INS5_IJS16_S1K_EEENS5_IJS1K_SB_EEEEEEENS4_39AutoVectorizingCopyWithAssumedAlignmentILi128EEENS4_14SM90_TMA_STOREES21_S23_S23_EEEvvEEEEvNT_6ParamsE --------------------------
	.section	.nv.info._ZN7cutlass13device_kernelINS_4gemm6kernel13GemmUniversalIN4cute5tupleIJiiiiEEENS1_10collective13CollectiveMmaINS1_35MainloopSm100TmaUmmaWarpSpecializedILi6ELi2ELi4ENS5_IJNS4_1CILi1EEENSA_ILi4EEESB_EEEEENS5_IJNSA_ILi128EEESF_NSA_ILi64EEEEEENS_6half_tENS5_IJlSB_lEEESI_SJ_NS4_8TiledMMAINS4_8MMA_AtomIJNS4_20SM100_MMA_F16BF16_SSISI_SI_fLi128ELi128ELNS4_4UMMA5MajorE0ELSO_0ELNSN_7ScaleInE0ELSP_0EEEEEENS4_6LayoutINS5_IJSB_SB_SB_EEENS5_IJNSA_ILi0EEESU_SU_EEEEENS5_IJNS4_10UnderscoreESX_SX_EEEEENS4_23SM90_TMA_LOAD_MULTICASTENS4_14ComposedLayoutINS4_7SwizzleILi3ELi4ELi3EEENS4_18smem_ptr_flag_bitsILi16EEENSS_INS5_IJNSA_ILi8EEESG_EEENS5_IJSG_SB_EEEEEEEvNS4_8identityENS4_13SM90_TMA_LOADES1A_vS1B_EENS_8epilogue10collective18CollectiveEpilogueINS1E_23Sm100TmaWarpSpecializedILi4ELi2ELi32ELb1ELb0EEEJSH_NS5_IJNSS_ISF_SB_EENSS_INSA_ILi32EEESB_EEEEESI_SJ_SI_SJ_NS1E_6fusion15FusionCallbacksIS1I_NS1N_17LinearCombinationISI_fSI_fLNS_15FloatRoundStyleE2EEESH_S1M_JEEENS4_5SM1004TMEM4LOAD26SM100_TMEM_LOAD_32dp32b32xES1C_NS11_INS12_ILi2ELi4ELi3EEES15_NSS_INS5_IJS16_S1K_EEENS5_IJS1K_SB_EEEEEEENS4_39AutoVectorizingCopyWithAssumedAlignmentILi128EEENS4_14SM90_TMA_STOREES21_S23_S23_EEEvvEEEEvNT_6ParamsE,"",@"SHT_CUDA_INFO"
	.sectionflags	@""
	.align	4


	//----- nvinfo : EIATTR_CUDA_API_VERSION
	.align		4
        /*0000*/ 	.byte	0x04, 0x37
        /*0002*/ 	.short	(.L_31 - .L_30)
.L_30:
        /*0004*/ 	.word	0x00000082


	//----- nvinfo : EIATTR_KPARAM_INFO
	.align		4
.L_31:
        /*0008*/ 	.byte	0x04, 0x17
        /*000a*/ 	.short	(.L_33 - .L_32)
.L_32:
        /*000c*/ 	.word	0x00000000
        /*0010*/ 	.short	0x0000
        /*0012*/ 	.short	0x0000
        /*0014*/ 	.byte	0x00, 0xf0, 0x01, 0x20


	//----- nvinfo : EIATTR_AT_ENTRY_FRAGMENTS
	.align		4
.L_33:
        /*0018*/ 	.byte	0x04, 0x4f
        /*001a*/ 	.short	(.L_35 - .L_34)


	//   ....[0]....
.L_34:
        /*001c*/ 	.word	0x00000006


	//----- nvinfo : EIATTR_RESERVED_SMEM_USED
	.align		4
.L_35:
        /*0020*/ 	.byte	0x01, 0x41
	.zero		2


	//----- nvinfo : EIATTR_SPARSE_MMA_MASK
	.align		4
        /*0024*/ 	.byte	0x03, 0x50
        /*0026*/ 	.short	0x0000


	//----- nvinfo : EIATTR_TCGEN05_1CTA_USED
	.align		4
        /*0028*/ 	.byte	0x01, 0x51
	.zero		2


	//----- nvinfo : EIATTR_MAXREG_COUNT
	.align		4
        /*002c*/ 	.byte	0x03, 0x1b
        /*002e*/ 	.short	0x00ff


	//----- nvinfo : EIATTR_NUM_BARRIERS
	.align		4
        /*0030*/ 	.byte	0x02, 0x4c
        /*0032*/ 	.byte	0x07
	.zero		1


	//----- nvinfo : EIATTR_EXTERNS
	.align		4
        /*0034*/ 	.byte	0x04, 0x0f
        /*0036*/ 	.short	(.L_37 - .L_36)


	//   ....[0]....
	.align		4
.L_36:
        /*0038*/ 	.word	index@(__assertfail)


	//----- nvinfo : EIATTR_MERCURY_ISA_VERSION
	.align		4
.L_37:
        /*003c*/ 	.byte	0x03, 0x5f
        /*003e*/ 	.short	0x0101


	//----- nvinfo : EIATTR_INT_WARP_WIDE_INSTR_OFFSETS
	.align		4
        /*0040*/ 	.byte	0x04, 0x31
        /*0042*/ 	.short	(.L_39 - .L_38)


	//   ....[0]....
.L_38:
        /*0044*/ 	.word	0x00003e40


	//   ....[1]....
        /*0048*/ 	.word	0x00003e60


	//   ....[2]....
        /*004c*/ 	.word	0x00003e90


	//   ....[3]....
        /*0050*/ 	.word	0x000049d0


	//   ....[4]....
        /*0054*/ 	.word	0x00004a40


	//   ....[5]....
        /*0058*/ 	.word	0x00004b20


	//   ....[6]....
        /*005c*/ 	.word	0x00004ba0


	//   ....[7]....
        /*0060*/ 	.word	0x00004ca0


	//   ....[8]....
        /*0064*/ 	.word	0x00004d20


	//   ....[9]....
        /*0068*/ 	.word	0x00004e10


	//   ....[10]....
        /*006c*/ 	.word	0x00004ec0


	//----- nvinfo : EIATTR_COOP_GROUP_MASK_REGIDS
	.align		4
.L_39:
        /*0070*/ 	.byte	0x04, 0x29
        /*0072*/ 	.short	(.L_41 - .L_40)


	//   ....[0]....
.L_40:
        /*0074*/ 	.word	0xffffffff


	//   ....[1]....
        /*0078*/ 	.word	0xffffffff


	//   ....[2]....
        /*007c*/ 	.word	0xffffffff


	//   ....[3]....
        /*0080*/ 	.word	0xffffffff


	//   ....[4]....
        /*0084*/ 	.word	0xffffffff


	//   ....[5]....
        /*0088*/ 	.word	0xffffffff


	//   ....[6]....
        /*008c*/ 	.word	0xffffffff


	//   ....[7]....
        /*0090*/ 	.word	0xffffffff


	//   ....[8]....
        /*0094*/ 	.word	0xffffffff


	//   ....[9]....
        /*0098*/ 	.word	0xffffffff


	//   ....[10]....
        /*009c*/ 	.word	0xffffffff


	//   ....[11]....
        /*00a0*/ 	.word	0xffffffff


	//   ....[12]....
        /*00a4*/ 	.word	0xffffffff


	//   ....[13]....
        /*00a8*/ 	.word	0xffffffff


	//----- nvinfo : EIATTR_COOP_GROUP_INSTR_OFFSETS
	.align		4
.L_41:
        /*00ac*/ 	.byte	0x04, 0x28
        /*00ae*/ 	.short	(.L_43 - .L_42)


	//   ....[0]....
.L_42:
        /*00b0*/ 	.word	0x00000080


	//   ....[1]....
        /*00b4*/ 	.word	0x000004f0


	//   ....[2]....
        /*00b8*/ 	.word	0x000006e0


	//   ....[3]....
        /*00bc*/ 	.word	0x00000880


	//   ....[4]....
        /*00c0*/ 	.word	0x00000980


	//   ....[5]....
        /*00c4*/ 	.word	0x00000af0


	//   ....[6]....
        /*00c8*/ 	.word	0x00000c90


	//   ....[7]....
        /*00cc*/ 	.word	0x00000e40


	//   ....[8]....
        /*00d0*/ 	.word	0x000020c0


	//   ....[9]....
        /*00d4*/ 	.word	0x00003090


	//   ....[10]....
        /*00d8*/ 	.word	0x000032a0


	//   ....[11]....
        /*00dc*/ 	.word	0x000032d0


	//   ....[12]....
        /*00e0*/ 	.word	0x00003d20


	//   ....[13]....
        /*00e4*/ 	.word	0x00003f50


	//----- nvinfo : EIATTR_VRC_CTA_INIT_COUNT
	.align		4
.L_43:
        /*00e8*/ 	.byte	0x02, 0x4a
        /*00ea*/ 	.byte	0x80
	.zero		1


	//----- nvinfo : EIATTR_SYSCALL_OFFSETS
	.align		4
        /*00ec*/ 	.byte	0x04, 0x46
        /*00ee*/ 	.short	(.L_45 - .L_44)


	//   ....[0]....
.L_44:
        /*00f0*/ 	.word	0x00005b10


	//   ....[1]....
        /*00f4*/ 	.word	0x00005c00


	//   ....[2]....
        /*00f8*/ 	.word	0x000063d0


	//   ....[3]....
        /*00fc*/ 	.word	0x00007050


	//   ....[4]....
        /*0100*/ 	.word	0x00007cb0


	//   ....[5]....
        /*0104*/ 	.word	0x00008910


	//----- nvinfo : EIATTR_MBARRIER_INSTR_OFFSETS
	.align		4
.L_45:
        /*0108*/ 	.byte	0x04, 0x39
        /*010a*/ 	.short	(.L_47 - .L_46)


	//   ....[0]....
.L_46:
        /*010c*/ 	.word	0x00000610
        /*0110*/ 	.word	0x000000ff
        /*0114*/ 	.word	0x00000000
        /*0118*/ 	.short	0x0100
        /*011a*/ 	.byte	0x04
	.zero		1


	//   ....[1]....
        /*011c*/ 	.word	0x00000620
        /*0120*/ 	.word	0x000000ff
        /*0124*/ 	.word	0x00000030
        /*0128*/ 	.short	0x0100
        /*012a*/ 	.byte	0x04
	.zero		1


	//   ....[2]....
        /*012c*/ 	.word	0x00000630
        /*0130*/ 	.word	0x000000ff
        /*0134*/ 	.word	0x00000008
        /*0138*/ 	.short	0x0100
        /*013a*/ 	.byte	0x04
	.zero		1


	//   ....[3]....
        /*013c*/ 	.word	0x00000640
        /*0140*/ 	.word	0x000000ff
        /*0144*/ 	.word	0x00000038
        /*0148*/ 	.short	0x0100
        /*014a*/ 	.byte	0x04
	.zero		1


	//   ....[4]....
        /*014c*/ 	.word	0x00000650
        /*0150*/ 	.word	0x000000ff
        /*0154*/ 	.word	0x00000010
        /*0158*/ 	.short	0x0100
        /*015a*/ 	.byte	0x04
	.zero		1


	//   ....[5]....
        /*015c*/ 	.word	0x00000660
        /*0160*/ 	.word	0x000000ff
        /*0164*/ 	.word	0x00000040
        /*0168*/ 	.short	0x0100
        /*016a*/ 	.byte	0x04
	.zero		1


	//   ....[6]....
        /*016c*/ 	.word	0x00000670
        /*0170*/ 	.word	0x000000ff
        /*0174*/ 	.word	0x00000018
        /*0178*/ 	.short	0x0100
        /*017a*/ 	.byte	0x04
	.zero		1


	//   ....[7]....
        /*017c*/ 	.word	0x00000680
        /*0180*/ 	.word	0x000000ff
        /*0184*/ 	.word	0x00000048
        /*0188*/ 	.short	0x0100
        /*018a*/ 	.byte	0x04
	.zero		1


	//   ....[8]....
        /*018c*/ 	.word	0x00000690
        /*0190*/ 	.word	0x000000ff
        /*0194*/ 	.word	0x00000020
        /*0198*/ 	.short	0x0100
        /*019a*/ 	.byte	0x04
	.zero		1


	//   ....[9]....
        /*019c*/ 	.word	0x000006a0
        /*01a0*/ 	.word	0x000000ff
        /*01a4*/ 	.word	0x00000050
        /*01a8*/ 	.short	0x0100
        /*01aa*/ 	.byte	0x04
	.zero		1


	//   ....[10]....
        /*01ac*/ 	.word	0x000006b0
        /*01b0*/ 	.word	0x000000ff
        /*01b4*/ 	.word	0x00000028
        /*01b8*/ 	.short	0x0100
        /*01ba*/ 	.byte	0x04
	.zero		1


	//   ....[11]....
        /*01bc*/ 	.word	0x000006c0
        /*01c0*/ 	.word	0x000000ff
        /*01c4*/ 	.word	0x00000058
        /*01c8*/ 	.short	0x0100
        /*01ca*/ 	.byte	0x04
	.zero		1


	//   ....[12]....
        /*01cc*/ 	.word	0x000007f0
        /*01d0*/ 	.word	0x000000ff
        /*01d4*/ 	.word	0x00000060
        /*01d8*/ 	.short	0x0100
        /*01da*/ 	.byte	0x04
	.zero		1


	//   ....[13]....
        /*01dc*/ 	.word	0x00000800
        /*01e0*/ 	.word	0x000000ff
        /*01e4*/ 	.word	0x00000080
        /*01e8*/ 	.short	0x0100
        /*01ea*/ 	.byte	0x04
	.zero		1


	//   ....[14]....
        /*01ec*/ 	.word	0x00000810
        /*01f0*/ 	.word	0x000000ff
        /*01f4*/ 	.word	0x00000068
        /*01f8*/ 	.short	0x0100
        /*01fa*/ 	.byte	0x04
	.zero		1


	//   ....[15]....
        /*01fc*/ 	.word	0x00000820
        /*0200*/ 	.word	0x000000ff
        /*0204*/ 	.word	0x00000088
        /*0208*/ 	.short	0x0100
        /*020a*/ 	.byte	0x04
	.zero		1


	//   ....[16]....
        /*020c*/ 	.word	0x00000830
        /*0210*/ 	.word	0x000000ff
        /*0214*/ 	.word	0x00000070
        /*0218*/ 	.short	0x0100
        /*021a*/ 	.byte	0x04
	.zero		1


	//   ....[17]....
        /*021c*/ 	.word	0x00000840
        /*0220*/ 	.word	0x000000ff
        /*0224*/ 	.word	0x00000090
        /*0228*/ 	.short	0x0100
        /*022a*/ 	.byte	0x04
	.zero		1


	//   ....[18]....
        /*022c*/ 	.word	0x00000850
        /*0230*/ 	.word	0x000000ff
        /*0234*/ 	.word	0x00000078
        /*0238*/ 	.short	0x0100
        /*023a*/ 	.byte	0x04
	.zero		1


	//   ....[19]....
        /*023c*/ 	.word	0x00000860
        /*0240*/ 	.word	0x000000ff
        /*0244*/ 	.word	0x00000098
        /*0248*/ 	.short	0x0100
        /*024a*/ 	.byte	0x04
	.zero		1


	//   ....[20]....
        /*024c*/ 	.word	0x00000950
        /*0250*/ 	.word	0x000000ff
        /*0254*/ 	.word	0x000000a0
        /*0258*/ 	.short	0x0100
        /*025a*/ 	.byte	0x06
	.zero		1


	//   ....[21]....
        /*025c*/ 	.word	0x00000960
        /*0260*/ 	.word	0x000000ff
        /*0264*/ 	.word	0x000000a8
        /*0268*/ 	.short	0x0100
        /*026a*/ 	.byte	0x06
	.zero		1


	//   ....[22]....
        /*026c*/ 	.word	0x00000aa0
        /*0270*/ 	.word	0x000000ff
        /*0274*/ 	.word	0x000000b0
        /*0278*/ 	.short	0x0100
        /*027a*/ 	.byte	0x06
	.zero		1


	//   ....[23]....
        /*027c*/ 	.word	0x00000ab0
        /*0280*/ 	.word	0x000000ff
        /*0284*/ 	.word	0x000000c0
        /*0288*/ 	.short	0x0100
        /*028a*/ 	.byte	0x06
	.zero		1


	//   ....[24]....
        /*028c*/ 	.word	0x00000ac0
        /*0290*/ 	.word	0x000000ff
        /*0294*/ 	.word	0x000000b8
        /*0298*/ 	.short	0x0100
        /*029a*/ 	.byte	0x06
	.zero		1


	//   ....[25]....
        /*029c*/ 	.word	0x00000ad0
        /*02a0*/ 	.word	0x000000ff
        /*02a4*/ 	.word	0x000000c8
        /*02a8*/ 	.short	0x0100
        /*02aa*/ 	.byte	0x06
	.zero		1


	//   ....[26]....
        /*02ac*/ 	.word	0x00000c00
        /*02b0*/ 	.word	0x000000ff
        /*02b4*/ 	.word	0x000000d0
        /*02b8*/ 	.short	0x0100
        /*02ba*/ 	.byte	0x04
	.zero		1


	//   ....[27]....
        /*02bc*/ 	.word	0x00000c10
        /*02c0*/ 	.word	0x000000ff
        /*02c4*/ 	.word	0x000000f0
        /*02c8*/ 	.short	0x0100
        /*02ca*/ 	.byte	0x04
	.zero		1


	//   ....[28]....
        /*02cc*/ 	.word	0x00000c20
        /*02d0*/ 	.word	0x000000ff
        /*02d4*/ 	.word	0x000000d8
        /*02d8*/ 	.short	0x0100
        /*02da*/ 	.byte	0x04
	.zero		1


	//   ....[29]....
        /*02dc*/ 	.word	0x00000c30
        /*02e0*/ 	.word	0x000000ff
        /*02e4*/ 	.word	0x000000f8
        /*02e8*/ 	.short	0x0100
        /*02ea*/ 	.byte	0x04
	.zero		1


	//   ....[30]....
        /*02ec*/ 	.word	0x00000c40
        /*02f0*/ 	.word	0x000000ff
        /*02f4*/ 	.word	0x000000e0
        /*02f8*/ 	.short	0x0100
        /*02fa*/ 	.byte	0x04
	.zero		1


	//   ....[31]....
        /*02fc*/ 	.word	0x00000c50
        /*0300*/ 	.word	0x000000ff
        /*0304*/ 	.word	0x00000100
        /*0308*/ 	.short	0x0100
        /*030a*/ 	.byte	0x04
	.zero		1


	//   ....[32]....
        /*030c*/ 	.word	0x00000c60
        /*0310*/ 	.word	0x000000ff
        /*0314*/ 	.word	0x000000e8
        /*0318*/ 	.short	0x0100
        /*031a*/ 	.byte	0x04
	.zero		1


	//   ....[33]....
        /*031c*/ 	.word	0x00000c70
        /*0320*/ 	.word	0x000000ff
        /*0324*/ 	.word	0x00000108
        /*0328*/ 	.short	0x0100
        /*032a*/ 	.byte	0x04
	.zero		1


	//   ....[34]....
        /*032c*/ 	.word	0x00000d60
        /*0330*/ 	.word	0x000000ff
        /*0334*/ 	.word	0x00000110
        /*0338*/ 	.short	0x0100
        /*033a*/ 	.byte	0x04
	.zero		1


	//   ....[35]....
        /*033c*/ 	.word	0x00000d70
        /*0340*/ 	.word	0x000000ff
        /*0344*/ 	.word	0x00000120
        /*0348*/ 	.short	0x0100
        /*034a*/ 	.byte	0x04
	.zero		1


	//   ....[36]....
        /*034c*/ 	.word	0x00000d80
        /*0350*/ 	.word	0x000000ff
        /*0354*/ 	.word	0x00000118
        /*0358*/ 	.short	0x0100
        /*035a*/ 	.byte	0x04
	.zero		1


	//   ....[37]....
        /*035c*/ 	.word	0x00000d90
        /*0360*/ 	.word	0x000000ff
        /*0364*/ 	.word	0x00000128
        /*0368*/ 	.short	0x0100
        /*036a*/ 	.byte	0x04
	.zero		1


	//   ....[38]....
        /*036c*/ 	.word	0x00001940
        /*0370*/ 	.word	0x00000003
        /*0374*/ 	.word	0x00000120
        /*0378*/ 	.short	0x010a
        /*037a*/ 	.byte	0xff
	.zero		1


	//   ....[39]....
        /*037c*/ 	.word	0x00001970
        /*0380*/ 	.word	0x00000003
        /*0384*/ 	.word	0x00000110
        /*0388*/ 	.short	0x0101
        /*038a*/ 	.byte	0xff
	.zero		1


	//   ....[40]....
        /*038c*/ 	.word	0x00001a40
        /*0390*/ 	.word	0x000000ff
        /*0394*/ 	.word	0x00000030
        /*0398*/ 	.short	0x010a
        /*039a*/ 	.byte	0x04
	.zero		1


	//   ....[41]....
        /*039c*/ 	.word	0x00001ac0
        /*03a0*/ 	.word	0x000000ff
        /*03a4*/ 	.word	0x00000030
        /*03a8*/ 	.short	0x010a
        /*03aa*/ 	.byte	0x21
	.zero		1


	//   ....[42]....
        /*03ac*/ 	.word	0x00001c60
        /*03b0*/ 	.word	0x000000ff
        /*03b4*/ 	.word	0x00000030
        /*03b8*/ 	.short	0x010a
        /*03ba*/ 	.byte	0x08
	.zero		1


	//   ....[43]....
        /*03bc*/ 	.word	0x00001d70
        /*03c0*/ 	.word	0x000000ff
        /*03c4*/ 	.word	0x000000a8
        /*03c8*/ 	.short	0x0101
        /*03ca*/ 	.byte	0x06
	.zero		1


	//   ....[44]....
        /*03cc*/ 	.word	0x00001d90
        /*03d0*/ 	.word	0x000000ff
        /*03d4*/ 	.word	0x00000030
        /*03d8*/ 	.short	0x010a
        /*03da*/ 	.byte	0x04
	.zero		1


	//   ....[45]....
        /*03dc*/ 	.word	0x00001e10
        /*03e0*/ 	.word	0x000000ff
        /*03e4*/ 	.word	0x00000030
        /*03e8*/ 	.short	0x010a
        /*03ea*/ 	.byte	0x11
	.zero		1


	//   ....[46]....
        /*03ec*/ 	.word	0x00001fb0
        /*03f0*/ 	.word	0x000000ff
        /*03f4*/ 	.word	0x00000030
        /*03f8*/ 	.short	0x010a
        /*03fa*/ 	.byte	0x07
	.zero		1


	//   ....[47]....
        /*03fc*/ 	.word	0x000020f0
        /*0400*/ 	.word	0x00000003
        /*0404*/ 	.word	0x000000b0
        /*0408*/ 	.short	0x010a
        /*040a*/ 	.byte	0xff
	.zero		1


	//   ....[48]....
        /*040c*/ 	.word	0x00002240
        /*0410*/ 	.word	0x00000000
        /*0414*/ 	.word	0x00000000
        /*0418*/ 	.short	0x0101
        /*041a*/ 	.byte	0xff
	.zero		1


	//   ....[49]....
        /*041c*/ 	.word	0x000027f0
        /*0420*/ 	.word	0x000000ff
        /*0424*/ 	.word	0x00000000
        /*0428*/ 	.short	0x010a
        /*042a*/ 	.byte	0x04
	.zero		1


	//   ....[50]....
        /*042c*/ 	.word	0x00002880
        /*0430*/ 	.word	0x000000ff
        /*0434*/ 	.word	0x00000000
        /*0438*/ 	.short	0x010a
        /*043a*/ 	.byte	0x05
	.zero		1


	//   ....[51]....
        /*043c*/ 	.word	0x00002910
        /*0440*/ 	.word	0x000000ff
        /*0444*/ 	.word	0x00000000
        /*0448*/ 	.short	0x010a
        /*044a*/ 	.byte	0x05
	.zero		1


	//   ....[52]....
        /*044c*/ 	.word	0x000029a0
        /*0450*/ 	.word	0x000000ff
        /*0454*/ 	.word	0x00000000
        /*0458*/ 	.short	0x010a
        /*045a*/ 	.byte	0x05
	.zero		1


	//   ....[53]....
        /*045c*/ 	.word	0x00002a30
        /*0460*/ 	.word	0x000000ff
        /*0464*/ 	.word	0x00000000
        /*0468*/ 	.short	0x010a
        /*046a*/ 	.byte	0x05
	.zero		1


	//   ....[54]....
        /*046c*/ 	.word	0x00002ad0
        /*0470*/ 	.word	0x00000000
        /*0474*/ 	.word	0x00000000
        /*0478*/ 	.short	0x010a
        /*047a*/ 	.byte	0xff
	.zero		1


	//   ....[55]....
        /*047c*/ 	.word	0x00002bf0
        /*0480*/ 	.word	0x00000002
        /*0484*/ 	.word	0x00000110
        /*0488*/ 	.short	0x010a
        /*048a*/ 	.byte	0xff
	.zero		1


	//   ....[56]....
        /*048c*/ 	.word	0x00002c50
        /*0490*/ 	.word	0x00000004
        /*0494*/ 	.word	0x00000000
        /*0498*/ 	.short	0x0101
        /*049a*/ 	.byte	0xff
	.zero		1


	//   ....[57]....
        /*049c*/ 	.word	0x00002c70
        /*04a0*/ 	.word	0x000000ff
        /*04a4*/ 	.word	0x000000c0
        /*04a8*/ 	.short	0x010a
        /*04aa*/ 	.byte	0x04
	.zero		1


	//   ....[58]....
        /*04ac*/ 	.word	0x00002d90
        /*04b0*/ 	.word	0x00000002
        /*04b4*/ 	.word	0x000000b0
        /*04b8*/ 	.short	0x010a
        /*04ba*/ 	.byte	0xff
	.zero		1


	//   ....[59]....
        /*04bc*/ 	.word	0x00002ea0
        /*04c0*/ 	.word	0x00000002
        /*04c4*/ 	.word	0x00000000
        /*04c8*/ 	.short	0x0101
        /*04ca*/ 	.byte	0xff
	.zero		1


	//   ....[60]....
        /*04cc*/ 	.word	0x00002f30
        /*04d0*/ 	.word	0x000000ff
        /*04d4*/ 	.word	0x000000c0
        /*04d8*/ 	.short	0x0106
        /*04da*/ 	.byte	0x04
	.zero		1


	//   ....[61]....
        /*04dc*/ 	.word	0x00002f50
        /*04e0*/ 	.word	0x000000ff
        /*04e4*/ 	.word	0x000000c0
        /*04e8*/ 	.short	0x010a
        /*04ea*/ 	.byte	0x04
	.zero		1


	//   ....[62]....
        /*04ec*/ 	.word	0x00002fe0
        /*04f0*/ 	.word	0x000000ff
        /*04f4*/ 	.word	0x000000c0
        /*04f8*/ 	.short	0x0106
        /*04fa*/ 	.byte	0x07
	.zero		1


	//   ....[63]....
        /*04fc*/ 	.word	0x00003020
        /*0500*/ 	.word	0x00000000
        /*0504*/ 	.word	0x000000c0
        /*0508*/ 	.short	0x010a
        /*050a*/ 	.byte	0xff
	.zero		1


	//   ....[64]....
        /*050c*/ 	.word	0x00003570
        /*0510*/ 	.word	0x00000000
        /*0514*/ 	.word	0x000000b0
        /*0518*/ 	.short	0x010a
        /*051a*/ 	.byte	0xff
	.zero		1


	//   ....[65]....
        /*051c*/ 	.word	0x00003680
        /*0520*/ 	.word	0x00000003
        /*0524*/ 	.word	0x00000000
        /*0528*/ 	.short	0x0101
        /*052a*/ 	.byte	0xff
	.zero		1


	//   ....[66]....
        /*052c*/ 	.word	0x00003690
        /*0530*/ 	.word	0x000000ff
        /*0534*/ 	.word	0x00000000
        /*0538*/ 	.short	0x010a
        /*053a*/ 	.byte	0x04
	.zero		1


	//   ....[67]....
        /*053c*/ 	.word	0x000036b0
        /*0540*/ 	.word	0x000000ff
        /*0544*/ 	.word	0x000000f0
        /*0548*/ 	.short	0x010a
        /*054a*/ 	.byte	0x1e
	.zero		1


	//   ....[68]....
        /*054c*/ 	.word	0x00003780
        /*0550*/ 	.word	0x000000ff
        /*0554*/ 	.word	0x00000000
        /*0558*/ 	.short	0x010a
        /*055a*/ 	.byte	0x05
	.zero		1


	//   ....[69]....
        /*055c*/ 	.word	0x000038c0
        /*0560*/ 	.word	0x000000ff
        /*0564*/ 	.word	0x00000000
        /*0568*/ 	.short	0x010a
        /*056a*/ 	.byte	0x04
	.zero		1


	//   ....[70]....
        /*056c*/ 	.word	0x00003b50
        /*0570*/ 	.word	0x000000ff
        /*0574*/ 	.word	0x00000000
        /*0578*/ 	.short	0x010a
        /*057a*/ 	.byte	0x04
	.zero		1


	//   ....[71]....
        /*057c*/ 	.word	0x00003be0
        /*0580*/ 	.word	0x000000ff
        /*0584*/ 	.word	0x00000000
        /*0588*/ 	.short	0x010a
        /*058a*/ 	.byte	0x05
	.zero		1


	//   ....[72]....
        /*058c*/ 	.word	0x00003c70
        /*0590*/ 	.word	0x000000ff
        /*0594*/ 	.word	0x00000000
        /*0598*/ 	.short	0x010a
        /*059a*/ 	.byte	0x05
	.zero		1


	//   ....[73]....
        /*059c*/ 	.word	0x00003d00
        /*05a0*/ 	.word	0x000000ff
        /*05a4*/ 	.word	0x00000000
        /*05a8*/ 	.short	0x010a
        /*05aa*/ 	.byte	0x04
	.zero		1


	//   ....[74]....
        /*05ac*/ 	.word	0x000041d0
        /*05b0*/ 	.word	0x0000000c
        /*05b4*/ 	.word	0x000000b0
        /*05b8*/ 	.short	0x010a
        /*05ba*/ 	.byte	0xff
	.zero		1


	//   ....[75]....
        /*05bc*/ 	.word	0x00004340
        /*05c0*/ 	.word	0x00000000
        /*05c4*/ 	.word	0x00000000
        /*05c8*/ 	.short	0x0101
        /*05ca*/ 	.byte	0xff
	.zero		1


	//   ....[76]....
        /*05cc*/ 	.word	0x000047d0
        /*05d0*/ 	.word	0x000000ff
        /*05d4*/ 	.word	0x000000a8
        /*05d8*/ 	.short	0x010a
        /*05da*/ 	.byte	0x15
	.zero		1


	//   ....[77]....
        /*05dc*/ 	.word	0x00004950
        /*05e0*/ 	.word	0x000000ff
        /*05e4*/ 	.word	0x00000080
        /*05e8*/ 	.short	0x010a
        /*05ea*/ 	.byte	0x15
	.zero		1


	//   ....[78]....
        /*05ec*/ 	.word	0x00004ad0
        /*05f0*/ 	.word	0x000000ff
        /*05f4*/ 	.word	0x00000060
        /*05f8*/ 	.short	0x010b
        /*05fa*/ 	.byte	0x15
	.zero		1


	//   ....[79]....
        /*05fc*/ 	.word	0x00004ae0
        /*0600*/ 	.word	0x000000ff
        /*0604*/ 	.word	0x00000000
        /*0608*/ 	.short	0x0101
        /*060a*/ 	.byte	0x06
	.zero		1


	//   ....[80]....
        /*060c*/ 	.word	0x00004af0
        /*0610*/ 	.word	0x000000ff
        /*0614*/ 	.word	0x00000088
        /*0618*/ 	.short	0x010a
        /*061a*/ 	.byte	0x15
	.zero		1


	//   ....[81]....
        /*061c*/ 	.word	0x00004c50
        /*0620*/ 	.word	0x000000ff
        /*0624*/ 	.word	0x00000068
        /*0628*/ 	.short	0x010b
        /*062a*/ 	.byte	0x15
	.zero		1


	//   ....[82]....
        /*062c*/ 	.word	0x00004c60
        /*0630*/ 	.word	0x000000ff
        /*0634*/ 	.word	0x00000000
        /*0638*/ 	.short	0x0101
        /*063a*/ 	.byte	0x06
	.zero		1


	//   ....[83]....
        /*063c*/ 	.word	0x00004c70
        /*0640*/ 	.word	0x000000ff
        /*0644*/ 	.word	0x00000090
        /*0648*/ 	.short	0x010a
        /*064a*/ 	.byte	0x15
	.zero		1


	//   ....[84]....
        /*064c*/ 	.word	0x00004dc0
        /*0650*/ 	.word	0x000000ff
        /*0654*/ 	.word	0x00000070
        /*0658*/ 	.short	0x010b
        /*065a*/ 	.byte	0x15
	.zero		1


	//   ....[85]....
        /*065c*/ 	.word	0x00004dd0
        /*0660*/ 	.word	0x000000ff
        /*0664*/ 	.word	0x00000000
        /*0668*/ 	.short	0x0101
        /*066a*/ 	.byte	0x06
	.zero		1


	//   ....[86]....
        /*066c*/ 	.word	0x00004de0
        /*0670*/ 	.word	0x000000ff
        /*0674*/ 	.word	0x00000098
        /*0678*/ 	.short	0x010a
        /*067a*/ 	.byte	0x15
	.zero		1


	//   ....[87]....
        /*067c*/ 	.word	0x00004fd0
        /*0680*/ 	.word	0x000000ff
        /*0684*/ 	.word	0x00000078
        /*0688*/ 	.short	0x010b
        /*068a*/ 	.byte	0x15
	.zero		1


	//   ....[88]....
        /*068c*/ 	.word	0x00004fe0
        /*0690*/ 	.word	0x000000ff
        /*0694*/ 	.word	0x00000000
        /*0698*/ 	.short	0x0101
        /*069a*/ 	.byte	0x25
	.zero		1


	//   ....[89]....
        /*069c*/ 	.word	0x00005010
        /*06a0*/ 	.word	0x000000ff
        /*06a4*/ 	.word	0x00000080
        /*06a8*/ 	.short	0x010a
        /*06aa*/ 	.byte	0x15
	.zero		1


	//   ....[90]....
        /*06ac*/ 	.word	0x00005030
        /*06b0*/ 	.word	0x000000ff
        /*06b4*/ 	.word	0x00000088
        /*06b8*/ 	.short	0x010a
        /*06ba*/ 	.byte	0x15
	.zero		1


	//   ....[91]....
        /*06bc*/ 	.word	0x00005050
        /*06c0*/ 	.word	0x000000ff
        /*06c4*/ 	.word	0x00000090
        /*06c8*/ 	.short	0x010a
        /*06ca*/ 	.byte	0x15
	.zero		1


	//   ....[92]....
        /*06cc*/ 	.word	0x00005090
        /*06d0*/ 	.word	0x00000000
        /*06d4*/ 	.word	0x00000098
        /*06d8*/ 	.short	0x010a
        /*06da*/ 	.byte	0xff
	.zero		1


	//   ....[93]....
        /*06dc*/ 	.word	0x000053a0
        /*06e0*/ 	.word	0x00000003
        /*06e4*/ 	.word	0x000000b0
        /*06e8*/ 	.short	0x010a
        /*06ea*/ 	.byte	0xff
	.zero		1


	//   ....[94]....
        /*06ec*/ 	.word	0x00005520
        /*06f0*/ 	.word	0x00000000
        /*06f4*/ 	.word	0x00000000
        /*06f8*/ 	.short	0x0101
        /*06fa*/ 	.byte	0xff
	.zero		1


	//   ....[95]....
        /*06fc*/ 	.word	0x00006090
        /*0700*/ 	.word	0x000000ff
        /*0704*/ 	.word	0x00000060
        /*0708*/ 	.short	0x010a
        /*070a*/ 	.byte	0x2c
	.zero		1


	//   ....[96]....
        /*070c*/ 	.word	0x000060d0
        /*0710*/ 	.word	0x00000063
        /*0714*/ 	.word	0x000000d0
        /*0718*/ 	.short	0x010a
        /*071a*/ 	.byte	0xff
	.zero		1


	//   ....[97]....
        /*071c*/ 	.word	0x000061c0
        /*0720*/ 	.word	0x000000ff
        /*0724*/ 	.word	0x00000060
        /*0728*/ 	.short	0x010a
        /*072a*/ 	.byte	0x2c
	.zero		1


	//   ....[98]....
        /*072c*/ 	.word	0x000062b0
        /*0730*/ 	.word	0x00000063
        /*0734*/ 	.word	0x000000d0
        /*0738*/ 	.short	0x010a
        /*073a*/ 	.byte	0xff
	.zero		1


	//   ....[99]....
        /*073c*/ 	.word	0x00006d80
        /*0740*/ 	.word	0x00000000
        /*0744*/ 	.word	0x00000000
        /*0748*/ 	.short	0x0101
        /*074a*/ 	.byte	0xff
	.zero		1


	//   ....[100]....
        /*074c*/ 	.word	0x00006d90
        /*0750*/ 	.word	0x00000003
        /*0754*/ 	.word	0x00000060
        /*0758*/ 	.short	0x010a
        /*075a*/ 	.byte	0xff
	.zero		1


	//   ....[101]....
        /*075c*/ 	.word	0x00006e70
        /*0760*/ 	.word	0x00000003
        /*0764*/ 	.word	0x00000060
        /*0768*/ 	.short	0x010a
        /*076a*/ 	.byte	0xff
	.zero		1


	//   ....[102]....
        /*076c*/ 	.word	0x000079e0
        /*0770*/ 	.word	0x0000003d
        /*0774*/ 	.word	0x00000000
        /*0778*/ 	.short	0x0101
        /*077a*/ 	.byte	0xff
	.zero		1


	//   ....[103]....
        /*077c*/ 	.word	0x00007a00
        /*0780*/ 	.word	0x0000003e
        /*0784*/ 	.word	0x00000060
        /*0788*/ 	.short	0x010a
        /*078a*/ 	.byte	0xff
	.zero		1


	//   ....[104]....
        /*078c*/ 	.word	0x00007ad0
        /*0790*/ 	.word	0x0000003e
        /*0794*/ 	.word	0x00000060
        /*0798*/ 	.short	0x010a
        /*079a*/ 	.byte	0xff
	.zero		1


	//   ....[105]....
        /*079c*/ 	.word	0x00008640
        /*07a0*/ 	.word	0x0000003d
        /*07a4*/ 	.word	0x00000000
        /*07a8*/ 	.short	0x0101
        /*07aa*/ 	.byte	0xff
	.zero		1


	//   ....[106]....
        /*07ac*/ 	.word	0x00008660
        /*07b0*/ 	.word	0x0000003e
        /*07b4*/ 	.word	0x00000060
        /*07b8*/ 	.short	0x010a
        /*07ba*/ 	.byte	0xff
	.zero		1


	//   ....[107]....
        /*07bc*/ 	.word	0x00008730
        /*07c0*/ 	.word	0x0000003e
        /*07c4*/ 	.word	0x00000060
        /*07c8*/ 	.short	0x010a
        /*07ca*/ 	.byte	0xff
	.zero		1


	//   ....[108]....
        /*07cc*/ 	.word	0x00008a70
        /*07d0*/ 	.word	0x000000ff
        /*07d4*/ 	.word	0x00000000
        /*07d8*/ 	.short	0x0101
        /*07da*/ 	.byte	0x04
	.zero		1


	//   ....[109]....
        /*07dc*/ 	.word	0x00009300
        /*07e0*/ 	.word	0x00000002
        /*07e4*/ 	.word	0x00000000
        /*07e8*/ 	.short	0x0101
        /*07ea*/ 	.byte	0xff
	.zero		1


	//   ....[110]....
        /*07ec*/ 	.word	0x00009590
        /*07f0*/ 	.word	0x000000ff
        /*07f4*/ 	.word	0x00000000
        /*07f8*/ 	.short	0x0101
        /*07fa*/ 	.byte	0x04
	.zero		1


	//   ....[111]....
        /*07fc*/ 	.word	0x000095b0
        /*0800*/ 	.word	0x00000003
        /*0804*/ 	.word	0x00000120
        /*0808*/ 	.short	0x010a
        /*080a*/ 	.byte	0xff
	.zero		1


	//   ....[112]....
        /*080c*/ 	.word	0x00009610
        /*0810*/ 	.word	0x00000000
        /*0814*/ 	.word	0x00000030
        /*0818*/ 	.short	0x010a
        /*081a*/ 	.byte	0xff
	.zero		1


	//   ....[113]....
        /*081c*/ 	.word	0x00009670
        /*0820*/ 	.word	0x00000000
        /*0824*/ 	.word	0x00000030
        /*0828*/ 	.short	0x010a
        /*082a*/ 	.byte	0xff
	.zero		1


	//   ....[114]....
        /*082c*/ 	.word	0x000096c0
        /*0830*/ 	.word	0x00000003
        /*0834*/ 	.word	0x000000b0
        /*0838*/ 	.short	0x010a
        /*083a*/ 	.byte	0xff
	.zero		1


	//   ....[115]....
        /*083c*/ 	.word	0x00009720
        /*0840*/ 	.word	0x00000000
        /*0844*/ 	.word	0x00000000
        /*0848*/ 	.short	0x010a
        /*084a*/ 	.byte	0xff
	.zero		1


	//   ....[116]....
        /*084c*/ 	.word	0x00009780
        /*0850*/ 	.word	0x00000000
        /*0854*/ 	.word	0x00000000
        /*0858*/ 	.short	0x010a
        /*085a*/ 	.byte	0xff
	.zero		1


	//   ....[117]....
        /*085c*/ 	.word	0x000097e0
        /*0860*/ 	.word	0x00000000
        /*0864*/ 	.word	0x00000000
        /*0868*/ 	.short	0x010a
        /*086a*/ 	.byte	0xff
	.zero		1


	//   ....[118]....
        /*086c*/ 	.word	0x00009840
        /*0870*/ 	.word	0x00000000
        /*0874*/ 	.word	0x00000000
        /*0878*/ 	.short	0x010a
        /*087a*/ 	.byte	0xff
	.zero		1


	//   ....[119]....
        /*087c*/ 	.word	0x000098a0
        /*0880*/ 	.word	0x00000000
        /*0884*/ 	.word	0x00000000
        /*0888*/ 	.short	0x010a
        /*088a*/ 	.byte	0xff
	.zero		1


	//   ....[120]....
        /*088c*/ 	.word	0x000098f0
        /*0890*/ 	.word	0x00000002
        /*0894*/ 	.word	0x00000110
        /*0898*/ 	.short	0x010a
        /*089a*/ 	.byte	0xff
	.zero		1


	//   ....[121]....
        /*089c*/ 	.word	0x00009950
        /*08a0*/ 	.word	0x00000002
        /*08a4*/ 	.word	0x000000c0
        /*08a8*/ 	.short	0x010a
        /*08aa*/ 	.byte	0xff
	.zero		1


	//   ....[122]....
        /*08ac*/ 	.word	0x000099a0
        /*08b0*/ 	.word	0x00000002
        /*08b4*/ 	.word	0x000000b0
        /*08b8*/ 	.short	0x010a
        /*08ba*/ 	.byte	0xff
	.zero		1


	//   ....[123]....
        /*08bc*/ 	.word	0x00009a00
        /*08c0*/ 	.word	0x00000000
        /*08c4*/ 	.word	0x000000c0
        /*08c8*/ 	.short	0x010a
        /*08ca*/ 	.byte	0xff
	.zero		1


	//   ....[124]....
        /*08cc*/ 	.word	0x00009a50
        /*08d0*/ 	.word	0x00000000
        /*08d4*/ 	.word	0x000000b0
        /*08d8*/ 	.short	0x010a
        /*08da*/ 	.byte	0xff
	.zero		1


	//   ....[125]....
        /*08dc*/ 	.word	0x00009ab0
        /*08e0*/ 	.word	0x00000003
        /*08e4*/ 	.word	0x000000f0
        /*08e8*/ 	.short	0x010a
        /*08ea*/ 	.byte	0xff
	.zero		1


	//   ....[126]....
        /*08ec*/ 	.word	0x00009b10
        /*08f0*/ 	.word	0x00000000
        /*08f4*/ 	.word	0x00000000
        /*08f8*/ 	.short	0x010a
        /*08fa*/ 	.byte	0xff
	.zero		1


	//   ....[127]....
        /*08fc*/ 	.word	0x00009b70
        /*0900*/ 	.word	0x00000000
        /*0904*/ 	.word	0x00000000
        /*0908*/ 	.short	0x010a
        /*090a*/ 	.byte	0xff
	.zero		1


	//   ....[128]....
        /*090c*/ 	.word	0x00009bd0
        /*0910*/ 	.word	0x00000000
        /*0914*/ 	.word	0x00000000
        /*0918*/ 	.short	0x010a
        /*091a*/ 	.byte	0xff
	.zero		1


	//   ....[129]....
        /*091c*/ 	.word	0x00009c30
        /*0920*/ 	.word	0x00000000
        /*0924*/ 	.word	0x00000000
        /*0928*/ 	.short	0x010a
        /*092a*/ 	.byte	0xff
	.zero		1


	//   ....[130]....
        /*092c*/ 	.word	0x00009c90
        /*0930*/ 	.word	0x00000000
        /*0934*/ 	.word	0x00000000
        /*0938*/ 	.short	0x010a
        /*093a*/ 	.byte	0xff
	.zero		1


	//   ....[131]....
        /*093c*/ 	.word	0x00009ce0
        /*0940*/ 	.word	0x0000000c
        /*0944*/ 	.word	0x000000b0
        /*0948*/ 	.short	0x010a
        /*094a*/ 	.byte	0xff
	.zero		1


	//   ....[132]....
        /*094c*/ 	.word	0x00009d40
        /*0950*/ 	.word	0x00000000
        /*0954*/ 	.word	0x000000a8
        /*0958*/ 	.short	0x010a
        /*095a*/ 	.byte	0xff
	.zero		1


	//   ....[133]....
        /*095c*/ 	.word	0x00009da0
        /*0960*/ 	.word	0x00000000
        /*0964*/ 	.word	0x00000080
        /*0968*/ 	.short	0x010a
        /*096a*/ 	.byte	0xff
	.zero		1


	//   ....[134]....
        /*096c*/ 	.word	0x00009e00
        /*0970*/ 	.word	0x00000000
        /*0974*/ 	.word	0x00000088
        /*0978*/ 	.short	0x010a
        /*097a*/ 	.byte	0xff
	.zero		1


	//   ....[135]....
        /*097c*/ 	.word	0x00009e60
        /*0980*/ 	.word	0x00000000
        /*0984*/ 	.word	0x00000090
        /*0988*/ 	.short	0x010a
        /*098a*/ 	.byte	0xff
	.zero		1


	//   ....[136]....
        /*098c*/ 	.word	0x00009ec0
        /*0990*/ 	.word	0x00000000
        /*0994*/ 	.word	0x00000098
        /*0998*/ 	.short	0x010a
        /*099a*/ 	.byte	0xff
	.zero		1


	//   ....[137]....
        /*099c*/ 	.word	0x00009f20
        /*09a0*/ 	.word	0x00000000
        /*09a4*/ 	.word	0x00000080
        /*09a8*/ 	.short	0x010a
        /*09aa*/ 	.byte	0xff
	.zero		1


	//   ....[138]....
        /*09ac*/ 	.word	0x00009f80
        /*09b0*/ 	.word	0x00000000
        /*09b4*/ 	.word	0x00000088
        /*09b8*/ 	.short	0x010a
        /*09ba*/ 	.byte	0xff
	.zero		1


	//   ....[139]....
        /*09bc*/ 	.word	0x00009fe0
        /*09c0*/ 	.word	0x00000000
        /*09c4*/ 	.word	0x00000090
        /*09c8*/ 	.short	0x010a
        /*09ca*/ 	.byte	0xff
	.zero		1


	//   ....[140]....
        /*09cc*/ 	.word	0x0000a030
        /*09d0*/ 	.word	0x00000003
        /*09d4*/ 	.word	0x000000b0
        /*09d8*/ 	.short	0x010a
        /*09da*/ 	.byte	0xff
	.zero		1


	//   ....[141]....
        /*09dc*/ 	.word	0x0000a090
        /*09e0*/ 	.word	0x00000002
        /*09e4*/ 	.word	0x00000060
        /*09e8*/ 	.short	0x010a
        /*09ea*/ 	.byte	0xff
	.zero		1


	//   ....[142]....
        /*09ec*/ 	.word	0x0000a0e0
        /*09f0*/ 	.word	0x00000063
        /*09f4*/ 	.word	0x000000d0
        /*09f8*/ 	.short	0x010a
        /*09fa*/ 	.byte	0xff
	.zero		1


	//   ....[143]....
        /*09fc*/ 	.word	0x0000a130
        /*0a00*/ 	.word	0x00000003
        /*0a04*/ 	.word	0x00000060
        /*0a08*/ 	.short	0x010a
        /*0a0a*/ 	.byte	0xff
	.zero		1


	//   ....[144]....
        /*0a0c*/ 	.word	0x0000a180
        /*0a10*/ 	.word	0x0000003e
        /*0a14*/ 	.word	0x00000060
        /*0a18*/ 	.short	0x010a
        /*0a1a*/ 	.byte	0xff
	.zero		1


	//   ....[145]....
        /*0a1c*/ 	.word	0x0000a1d0
        /*0a20*/ 	.word	0x0000003e
        /*0a24*/ 	.word	0x00000060
        /*0a28*/ 	.short	0x010a
        /*0a2a*/ 	.byte	0xff
	.zero		1


	//----- nvinfo : EIATTR_NUM_MBARRIERS
	.align		4
.L_47:
        /*0a2c*/ 	.byte	0x03, 0x38
        /*0a2e*/ 	.short	0x0026


	//----- nvinfo : EIATTR_EXIT_INSTR_OFFSETS
	.align		4
        /*0a30*/ 	.byte	0x04, 0x1c
        /*0a32*/ 	.short	(.L_49 - .L_48)


	//   ....[0]....
.L_48:
        /*0a34*/ 	.word	0x00002b00


	//   ....[1]....
        /*0a38*/ 	.word	0x00002ff0


	//   ....[2]....
        /*0a3c*/ 	.word	0x00003050


	//   ....[3]....
        /*0a40*/ 	.word	0x00003f60


	//   ....[4]....
        /*0a44*/ 	.word	0x000050c0


	//   ....[5]....
        /*0a48*/ 	.word	0x00005100


	//   ....[6]....
        /*0a4c*/ 	.word	0x00009480


	//   ....[7]....
        /*0a50*/ 	.word	0x00009500


	//   ....[8]....
        /*0a54*/ 	.word	0x00009530


	//   ....[9]....
        /*0a58*/ 	.word	0x000095a0


	//----- nvinfo : EIATTR_MAX_THREADS
	.align		4
.L_49:
        /*0a5c*/ 	.byte	0x04, 0x05
        /*0a5e*/ 	.short	(.L_51 - .L_50)
.L_50:
        /*0a60*/ 	.word	0x00000100
        /*0a64*/ 	.word	0x00000001
        /*0a68*/ 	.word	0x00000001


	//----- nvinfo : EIATTR_CRS_STACK_SIZE
	.align		4
.L_51:
        /*0a6c*/ 	.byte	0x04, 0x1e
        /*0a6e*/ 	.short	(.L_53 - .L_52)
.L_52:
        /*0a70*/ 	.word	0x00000000


	//----- nvinfo : EIATTR_CBANK_PARAM_SIZE
	.align		4
.L_53:
        /*0a74*/ 	.byte	0x03, 0x19
        /*0a76*/ 	.short	0x0800


	//----- nvinfo : EIATTR_PARAM_CBANK
	.align		4
        /*0a78*/ 	.byte	0x04, 0x0a
        /*0a7a*/ 	.short	(.L_55 - .L_54)
	.align		4
.L_54:
        /*0a7c*/ 	.word	index@(.nv.constant0._ZN7cutlass13device_kernelINS_4gemm6kernel13GemmUniversalIN4cute5tupleIJiiiiEEENS1_10collective13CollectiveMmaINS1_35MainloopSm100TmaUmmaWarpSpecializedILi6ELi2ELi4ENS5_IJNS4_1CILi1EEENSA_ILi4EEESB_EEEEENS5_IJNSA_ILi128EEESF_NSA_ILi64EEEEEENS_6half_tENS5_IJlSB_lEEESI_SJ_NS4_8TiledMMAINS4_8MMA_AtomIJNS4_20SM100_MMA_F16BF16_SSISI_SI_fLi128ELi128ELNS4_4UMMA5MajorE0ELSO_0ELNSN_7ScaleInE0ELSP_0EEEEEENS4_6LayoutINS5_IJSB_SB_SB_EEENS5_IJNSA_ILi0EEESU_SU_EEEEENS5_IJNS4_10UnderscoreESX_SX_EEEEENS4_23SM90_TMA_LOAD_MULTICASTENS4_14ComposedLayoutINS4_7SwizzleILi3ELi4ELi3EEENS4_18smem_ptr_flag_bitsILi16EEENSS_INS5_IJNSA_ILi8EEESG_EEENS5_IJSG_SB_EEEEEEEvNS4_8identityENS4_13SM90_TMA_LOADES1A_vS1B_EENS_8epilogue10collective18CollectiveEpilogueINS1E_23Sm100TmaWarpSpecializedILi4ELi2ELi32ELb1ELb0EEEJSH_NS5_IJNSS_ISF_SB_EENSS_INSA_ILi32EEESB_EEEEESI_SJ_SI_SJ_NS1E_6fusion15FusionCallbacksIS1I_NS1N_17LinearCombinationISI_fSI_fLNS_15FloatRoundStyleE2EEESH_S1M_JEEENS4_5SM1004TMEM4LOAD26SM100_TMEM_LOAD_32dp32b32xES1C_NS11_INS12_ILi2ELi4ELi3EEES15_NSS_INS5_IJS16_S1K_EEENS5_IJS1K_SB_EEEEEEENS4_39AutoVectorizingCopyWithAssumedAlignmentILi128EEENS4_14SM90_TMA_STOREES21_S23_S23_EEEvvEEEEvNT_6ParamsE)
        /*0a80*/ 	.short	0x0380
        /*0a82*/ 	.short	0x0800


	//----- nvinfo : EIATTR_SW_WAR
	.align		4
.L_55:
        /*0a84*/ 	.byte	0x04, 0x36
        /*0a86*/ 	.short	(.L_57 - .L_56)
.L_56:
        /*0a88*/ 	.word	0x00000008
.L_57:


//--------------------- .nv.callgraph             --------------------------
	.section	.nv.callgraph,"",@"SHT_CUDA_CALLGRAPH"
	.align	4
	.sectionentsize	8
	.align		4
        /*0000*/ 	.word	0x00000000
	.align		4
        /*0004*/ 	.word	0xffffffff
	.align		4
        /*0008*/ 	.word	index@(_ZN7cutlass13device_kernelINS_4gemm6kernel13GemmUniversalIN4cute5tupleIJiiiiEEENS1_10collective13CollectiveMmaINS1_35MainloopSm100TmaUmmaWarpSpecializedILi6ELi2ELi4ENS5_IJNS4_1CILi1EEENSA_ILi4EEESB_EEEEENS5_IJNSA_ILi128EEESF_NSA_ILi64EEEEEENS_6half_tENS5_IJlSB_lEEESI_SJ_NS4_8TiledMMAINS4_8MMA_AtomIJNS4_20SM100_MMA_F16BF16_SSISI_SI_fLi128ELi128ELNS4_4UMMA5MajorE0ELSO_0ELNSN_7ScaleInE0ELSP_0EEEEEENS4_6LayoutINS5_IJSB_SB_SB_EEENS5_IJNSA_ILi0EEESU_SU_EEEEENS5_IJNS4_10UnderscoreESX_SX_EEEEENS4_23SM90_TMA_LOAD_MULTICASTENS4_14ComposedLayoutINS4_7SwizzleILi3ELi4ELi3EEENS4_18smem_ptr_flag_bitsILi16EEENSS_INS5_IJNSA_ILi8EEESG_EEENS5_IJSG_SB_EEEEEEEvNS4_8identityENS4_13SM90_TMA_LOADES1A_vS1B_EENS_8epilogue10collective18CollectiveEpilogueINS1E_23Sm100TmaWarpSpecializedILi4ELi2ELi32ELb1ELb0EEEJSH_NS5_IJNSS_ISF_SB_EENSS_INSA_ILi32EEESB_EEEEESI_SJ_SI_SJ_NS1E_6fusion15FusionCallbacksIS1I_NS1N_17LinearCombinationISI_fSI_fLNS_15FloatRoundStyleE2EEESH_S1M_JEEENS4_5SM1004TMEM4LOAD26SM100_TMEM_LOAD_32dp32b32xES1C_NS11_INS12_ILi2ELi4ELi3EEES15_NSS_INS5_IJS16_S1K_EEENS5_IJS1K_SB_EEEEEEENS4_39AutoVectorizingCopyWithAssumedAlignmentILi128EEENS4_14SM90_TMA_STOREES21_S23_S23_EEEvvEEEEvNT_6ParamsE)
	.align		4
        /*000c*/ 	.word	index@(__assertfail)
	.align		4
        /*0010*/ 	.word	0x00000000
	.align		4
        /*0014*/ 	.word	0xfffffffe
	.align		4
        /*0018*/ 	.word	0x00000000
	.align		4
        /*001c*/ 	.word	0xfffffffd
	.align		4
        /*0020*/ 	.word	0x00000000
	.align		4
        /*0024*/ 	.word	0xfffffffc


//--------------------- .nv.constant4             --------------------------
	.section	.nv.constant4,"a",@progbits
	.align	8
	.align		8
.nv.constant4:
        /*0000*/ 	.dword	__assertfail
	.align		8
        /*0008*/ 	.dword	__unnamed_1
	.align		8
        /*0010*/ 	.dword	__unnamed_2
	.align		8
        /*0018*/ 	.dword	_ZN40_INTERNAL_38366b25_4_k_cu_a1960b2e_280204cuda3std3__45__cpo5beginE
	.align		8
        /*0020*/ 	.dword	_ZN40_INTERNAL_38366b25_4_k_cu_a1960b2e_280204cuda3std3__45__cpo3endE
	.align		8
        /*0028*/ 	.dword	_ZN40_INTERNAL_38366b25_4_k_cu_a1960b2e_280204cuda3std3__45__cpo6cbeginE
	.align		8
        /*0030*/ 	.dword	_ZN40_INTERNAL_38366b25_4_k_cu_a1960b2e_280204cuda3std3__45__cpo4cendE
	.align		8
        /*0038*/ 	.dword	_ZN40_INTERNAL_38366b25_4_k_cu_a1960b2e_280204cuda3std3__442_GLOBAL__N__38366b25_4_k_cu_a1960b2e_280206ignoreE
	.align		8
        /*0040*/ 	.dword	_ZN40_INTERNAL_38366b25_4_k_cu_a1960b2e_280204cuda3std3__419piecewise_constructE
	.align		8
        /*0048*/ 	.dword	_ZN40_INTERNAL_38366b25_4_k_cu_a1960b2e_280204cuda3std3__48in_placeE
	.align		8
        /*0050*/ 	.dword	_ZN40_INTERNAL_38366b25_4_k_cu_a1960b2e_280204cuda3std6ranges3__45__cpo4swapE
	.align		8
        /*0058*/ 	.dword	_ZN40_INTERNAL_38366b25_4_k_cu_a1960b2e_280204cuda3std6ranges3__45__cpo9iter_moveE
	.align		8
        /*0060*/ 	.dword	_ZN40_INTERNAL_38366b25_4_k_cu_a1960b2e_280204cute7productE
	.align		8
        /*0068*/ 	.dword	_ZN40_INTERNAL_38366b25_4_k_cu_a1960b2e_280204cute1_E
	.align		8
        /*0070*/ 	.dword	$str$25
	.align		8
        /*0078*/ 	.dword	$str$26
	.align		8
        /*0080*/ 	.dword	$str$27
	.align		8
        /*0088*/ 	.dword	$str$28


//--------------------- .text._ZN7cutlass13device_kernelINS_4gemm6kernel13GemmUniversalIN4cute5tupleIJiiiiEEENS1_10collective13CollectiveMmaINS1_35MainloopSm100TmaUmmaWarpSpecializedILi6ELi2ELi4ENS5_IJNS4_1CILi1EEENSA_ILi4EEESB_EEEEENS5_IJNSA_ILi128EEESF_NSA_ILi64EEEEEENS_6half_tENS5_IJlSB_lEEESI_SJ_NS4_8TiledMMAINS4_8MMA_AtomIJNS4_20SM100_MMA_F16BF16_SSISI_SI_fLi128ELi128ELNS4_4UMMA5MajorE0ELSO_0ELNSN_7ScaleInE0ELSP_0EEEEEENS4_6LayoutINS5_IJSB_SB_SB_EEENS5_IJNSA_ILi0EEESU_SU_EEEEENS5_IJNS4_10UnderscoreESX_SX_EEEEENS4_23SM90_TMA_LOAD_MULTICASTENS4_14ComposedLayoutINS4_7SwizzleILi3ELi4ELi3EEENS4_18smem_ptr_flag_bitsILi16EEENSS_INS5_IJNSA_ILi8EEESG_EEENS5_IJSG_SB_EEEEEEEvNS4_8identityENS4_13SM90_TMA_LOADES1A_vS1B_EENS_8epilogue10collective18CollectiveEpilogueINS1E_23Sm100TmaWarpSpecializedILi4ELi2ELi32ELb1ELb0EEEJSH_NS5_IJNSS_ISF_SB_EENSS_INSA_ILi32EEESB_EEEEESI_SJ_SI_SJ_NS1E_6fusion15FusionCallbacksIS1I_NS1N_17LinearCombinationISI_fSI_fLNS_15FloatRoundStyleE2EEESH_S1M_JEEENS4_5SM1004TMEM4LOAD26SM100_TMEM_LOAD_32dp32b32xES1C_NS11_INS12_ILi2ELi4ELi3EEES15_NSS_INS5_IJS16_S1K_EEENS5_IJS1K_SB_EEEEEEENS4_39AutoVectorizingCopyWithAssumedAlignmentILi128EEENS4_14SM90_TMA_STOREES21_S23_S23_EEEvvEEEEvNT_6ParamsE --------------------------
	.section	.text._ZN7cutlass13device_kernelINS_4gemm6kernel13GemmUniversalIN4cute5tupleIJiiiiEEENS1_10collective13CollectiveMmaINS1_35MainloopSm100TmaUmmaWarpSpecializedILi6ELi2ELi4ENS5_IJNS4_1CILi1EEENSA_ILi4EEESB_EEEEENS5_IJNSA_ILi128EEESF_NSA_ILi64EEEEEENS_6half_tENS5_IJlSB_lEEESI_SJ_NS4_8TiledMMAINS4_8MMA_AtomIJNS4_20SM100_MMA_F16BF16_SSISI_SI_fLi128ELi128ELNS4_4UMMA5MajorE0ELSO_0ELNSN_7ScaleInE0ELSP_0EEEEEENS4_6LayoutINS5_IJSB_SB_SB_EEENS5_IJNSA_ILi0EEESU_SU_EEEEENS5_IJNS4_10UnderscoreESX_SX_EEEEENS4_23SM90_TMA_LOAD_MULTICASTENS4_14ComposedLayoutINS4_7SwizzleILi3ELi4ELi3EEENS4_18smem_ptr_flag_bitsILi16EEENSS_INS5_IJNSA_ILi8EEESG_EEENS5_IJSG_SB_EEEEEEEvNS4_8identityENS4_13SM90_TMA_LOADES1A_vS1B_EENS_8epilogue10collective18CollectiveEpilogueINS1E_23Sm100TmaWarpSpecializedILi4ELi2ELi32ELb1ELb0EEEJSH_NS5_IJNSS_ISF_SB_EENSS_INSA_ILi32EEESB_EEEEESI_SJ_SI_SJ_NS1E_6fusion15FusionCallbacksIS1I_NS1N_17LinearCombinationISI_fSI_fLNS_15FloatRoundStyleE2EEESH_S1M_JEEENS4_5SM1004TMEM4LOAD26SM100_TMEM_LOAD_32dp32b32xES1C_NS11_INS12_ILi2ELi4ELi3EEES15_NSS_INS5_IJS16_S1K_EEENS5_IJS1K_SB_EEEEEEENS4_39AutoVectorizingCopyWithAssumedAlignmentILi128EEENS4_14SM90_TMA_STOREES21_S23_S23_EEEvvEEEEvNT_6ParamsE,"ax",@progbits
	.align	128
.text._ZN7cutlass13device_kernelINS_4gemm6kernel13GemmUniversalIN4cute5tupleIJiiiiEEENS1_10collective13CollectiveMmaINS1_35MainloopSm100TmaUmmaWarpSpecializedILi6ELi2ELi4ENS5_IJNS4_1CILi1EEENSA_ILi4EEESB_EEEEENS5_IJNSA_ILi128EEESF_NSA_ILi64EEEEEENS_6half_tENS5_IJlSB_lEEESI_SJ_NS4_8TiledMMAINS4_8MMA_AtomIJNS4_20SM100_MMA_F16BF16_SSISI_SI_fLi128ELi128ELNS4_4UMMA5MajorE0ELSO_0ELNSN_7ScaleInE0ELSP_0EEEEEENS4_6LayoutINS5_IJSB_SB_SB_EEENS5_IJNSA_ILi0EEESU_SU_EEEEENS5_IJNS4_10UnderscoreESX_SX_EEEEENS4_23SM90_TMA_LOAD_MULTICASTENS4_14ComposedLayoutINS4_7SwizzleILi3ELi4ELi3EEENS4_18smem_ptr_flag_bitsILi16EEENSS_INS5_IJNSA_ILi8EEESG_EEENS5_IJSG_SB_EEEEEEEvNS4_8identityENS4_13SM90_TMA_LOADES1A_vS1B_EENS_8epilogue10collective18CollectiveEpilogueINS1E_23Sm100TmaWarpSpecializedILi4ELi2ELi32ELb1ELb0EEEJSH_NS5_IJNSS_ISF_SB_EENSS_INSA_ILi32EEESB_EEEEESI_SJ_SI_SJ_NS1E_6fusion15FusionCallbacksIS1I_NS1N_17LinearCombinationISI_fSI_fLNS_15FloatRoundStyleE2EEESH_S1M_JEEENS4_5SM1004TMEM4LOAD26SM100_TMEM_LOAD_32dp32b32xES1C_NS11_INS12_ILi2ELi4ELi3EEES15_NSS_INS5_IJS16_S1K_EEENS5_IJS1K_SB_EEEEEEENS4_39AutoVectorizingCopyWithAssumedAlignmentILi128EEENS4_14SM90_TMA_STOREES21_S23_S23_EEEvvEEEEvNT_6ParamsE:
        .type           _ZN7cutlass13device_kernelINS_4gemm6kernel13GemmUniversalIN4cute5tupleIJiiiiEEENS1_10collective13CollectiveMmaINS1_35MainloopSm100TmaUmmaWarpSpecializedILi6ELi2ELi4ENS5_IJNS4_1CILi1EEENSA_ILi4EEESB_EEEEENS5_IJNSA_ILi128EEESF_NSA_ILi64EEEEEENS_6half_tENS5_IJlSB_lEEESI_SJ_NS4_8TiledMMAINS4_8MMA_AtomIJNS4_20SM100_MMA_F16BF16_SSISI_SI_fLi128ELi128ELNS4_4UMMA5MajorE0ELSO_0ELNSN_7ScaleInE0ELSP_0EEEEEENS4_6LayoutINS5_IJSB_SB_SB_EEENS5_IJNSA_ILi0EEESU_SU_EEEEENS5_IJNS4_10UnderscoreESX_SX_EEEEENS4_23SM90_TMA_LOAD_MULTICASTENS4_14ComposedLayoutINS4_7SwizzleILi3ELi4ELi3EEENS4_18smem_ptr_flag_bitsILi16EEENSS_INS5_IJNSA_ILi8EEESG_EEENS5_IJSG_SB_EEEEEEEvNS4_8identityENS4_13SM90_TMA_LOADES1A_vS1B_EENS_8epilogue10collective18CollectiveEpilogueINS1E_23Sm100TmaWarpSpecializedILi4ELi2ELi32ELb1ELb0EEEJSH_NS5_IJNSS_ISF_SB_EENSS_INSA_ILi32EEESB_EEEEESI_SJ_SI_SJ_NS1E_6fusion15FusionCallbacksIS1I_NS1N_17LinearCombinationISI_fSI_fLNS_15FloatRoundStyleE2EEESH_S1M_JEEENS4_5SM1004TMEM4LOAD26SM100_TMEM_LOAD_32dp32b32xES1C_NS11_INS12_ILi2ELi4ELi3EEES15_NSS_INS5_IJS16_S1K_EEENS5_IJS1K_SB_EEEEEEENS4_39AutoVectorizingCopyWithAssumedAlignmentILi128EEENS4_14SM90_TMA_STOREES21_S23_S23_EEEvvEEEEvNT_6ParamsE,@function
        .size           _ZN7cutlass13device_kernelINS_4gemm6kernel13GemmUniversalIN4cute5tupleIJiiiiEEENS1_10collective13CollectiveMmaINS1_35MainloopSm100TmaUmmaWarpSpecializedILi6ELi2ELi4ENS5_IJNS4_1CILi1EEENSA_ILi4EEESB_EEEEENS5_IJNSA_ILi128EEESF_NSA_ILi64EEEEEENS_6half_tENS5_IJlSB_lEEESI_SJ_NS4_8TiledMMAINS4_8MMA_AtomIJNS4_20SM100_MMA_F16BF16_SSISI_SI_fLi128ELi128ELNS4_4UMMA5MajorE0ELSO_0ELNSN_7ScaleInE0ELSP_0EEEEEENS4_6LayoutINS5_IJSB_SB_SB_EEENS5_IJNSA_ILi0EEESU_SU_EEEEENS5_IJNS4_10UnderscoreESX_SX_EEEEENS4_23SM90_TMA_LOAD_MULTICASTENS4_14ComposedLayoutINS4_7SwizzleILi3ELi4ELi3EEENS4_18smem_ptr_flag_bitsILi16EEENSS_INS5_IJNSA_ILi8EEESG_EEENS5_IJSG_SB_EEEEEEEvNS4_8identityENS4_13SM90_TMA_LOADES1A_vS1B_EENS_8epilogue10collective18CollectiveEpilogueINS1E_23Sm100TmaWarpSpecializedILi4ELi2ELi32ELb1ELb0EEEJSH_NS5_IJNSS_ISF_SB_EENSS_INSA_ILi32EEESB_EEEEESI_SJ_SI_SJ_NS1E_6fusion15FusionCallbacksIS1I_NS1N_17LinearCombinationISI_fSI_fLNS_15FloatRoundStyleE2EEESH_S1M_JEEENS4_5SM1004TMEM4LOAD26SM100_TMEM_LOAD_32dp32b32xES1C_NS11_INS12_ILi2ELi4ELi3EEES15_NSS_INS5_IJS16_S1K_EEENS5_IJS1K_SB_EEEEEEENS4_39AutoVectorizingCopyWithAssumedAlignmentILi128EEENS4_14SM90_TMA_STOREES21_S23_S23_EEEvvEEEEvNT_6ParamsE,(.L_x_189 - _ZN7cutlass13device_kernelINS_4gemm6kernel13GemmUniversalIN4cute5tupleIJiiiiEEENS1_10collective13CollectiveMmaINS1_35MainloopSm100TmaUmmaWarpSpecializedILi6ELi2ELi4ENS5_IJNS4_1CILi1EEENSA_ILi4EEESB_EEEEENS5_IJNSA_ILi128EEESF_NSA_ILi64EEEEEENS_6half_tENS5_IJlSB_lEEESI_SJ_NS4_8TiledMMAINS4_8MMA_AtomIJNS4_20SM100_MMA_F16BF16_SSISI_SI_fLi128ELi128ELNS4_4UMMA5MajorE0ELSO_0ELNSN_7ScaleInE0ELSP_0EEEEEENS4_6LayoutINS5_IJSB_SB_SB_EEENS5_IJNSA_ILi0EEESU_SU_EEEEENS5_IJNS4_10UnderscoreESX_SX_EEEEENS4_23SM90_TMA_LOAD_MULTICASTENS4_14ComposedLayoutINS4_7SwizzleILi3ELi4ELi3EEENS4_18smem_ptr_flag_bitsILi16EEENSS_INS5_IJNSA_ILi8EEESG_EEENS5_IJSG_SB_EEEEEEEvNS4_8identityENS4_13SM90_TMA_LOADES1A_vS1B_EENS_8epilogue10collective18CollectiveEpilogueINS1E_23Sm100TmaWarpSpecializedILi4ELi2ELi32ELb1ELb0EEEJSH_NS5_IJNSS_ISF_SB_EENSS_INSA_ILi32EEESB_EEEEESI_SJ_SI_SJ_NS1E_6fusion15FusionCallbacksIS1I_NS1N_17LinearCombinationISI_fSI_fLNS_15FloatRoundStyleE2EEESH_S1M_JEEENS4_5SM1004TMEM4LOAD26SM100_TMEM_LOAD_32dp32b32xES1C_NS11_INS12_ILi2ELi4ELi3EEES15_NSS_INS5_IJS16_S1K_EEENS5_IJS1K_SB_EEEEEEENS4_39AutoVectorizingCopyWithAssumedAlignmentILi128EEENS4_14SM90_TMA_STOREES21_S23_S23_EEEvvEEEEvNT_6ParamsE)
        .other          _ZN7cutlass13device_kernelINS_4gemm6kernel13GemmUniversalIN4cute5tupleIJiiiiEEENS1_10collective13CollectiveMmaINS1_35MainloopSm100TmaUmmaWarpSpecializedILi6ELi2ELi4ENS5_IJNS4_1CILi1EEENSA_ILi4EEESB_EEEEENS5_IJNSA_ILi128EEESF_NSA_ILi64EEEEEENS_6half_tENS5_IJlSB_lEEESI_SJ_NS4_8TiledMMAINS4_8MMA_AtomIJNS4_20SM100_MMA_F16BF16_SSISI_SI_fLi128ELi128ELNS4_4UMMA5MajorE0ELSO_0ELNSN_7ScaleInE0ELSP_0EEEEEENS4_6LayoutINS5_IJSB_SB_SB_EEENS5_IJNSA_ILi0EEESU_SU_EEEEENS5_IJNS4_10UnderscoreESX_SX_EEEEENS4_23SM90_TMA_LOAD_MULTICASTENS4_14ComposedLayoutINS4_7SwizzleILi3ELi4ELi3EEENS4_18smem_ptr_flag_bitsILi16EEENSS_INS5_IJNSA_ILi8EEESG_EEENS5_IJSG_SB_EEEEEEEvNS4_8identityENS4_13SM90_TMA_LOADES1A_vS1B_EENS_8epilogue10collective18CollectiveEpilogueINS1E_23Sm100TmaWarpSpecializedILi4ELi2ELi32ELb1ELb0EEEJSH_NS5_IJNSS_ISF_SB_EENSS_INSA_ILi32EEESB_EEEEESI_SJ_SI_SJ_NS1E_6fusion15FusionCallbacksIS1I_NS1N_17LinearCombinationISI_fSI_fLNS_15FloatRoundStyleE2EEESH_S1M_JEEENS4_5SM1004TMEM4LOAD26SM100_TMEM_LOAD_32dp32b32xES1C_NS11_INS12_ILi2ELi4ELi3EEES15_NSS_INS5_IJS16_S1K_EEENS5_IJS1K_SB_EEEEEEENS4_39AutoVectorizingCopyWithAssumedAlignmentILi128EEENS4_14SM90_TMA_STOREES21_S23_S23_EEEvvEEEEvNT_6ParamsE,@"STO_CUDA_ENTRY STV_DEFAULT"
_ZN7cutlass13device_kernelINS_4gemm6kernel13GemmUniversalIN4cute5tupleIJiiiiEEENS1_10collective13CollectiveMmaINS1_35MainloopSm100TmaUmmaWarpSpecializedILi6ELi2ELi4ENS5_IJNS4_1CILi1EEENSA_ILi4EEESB_EEEEENS5_IJNSA_ILi128EEESF_NSA_ILi64EEEEEENS_6half_tENS5_IJlSB_lEEESI_SJ_NS4_8TiledMMAINS4_8MMA_AtomIJNS4_20SM100_MMA_F16BF16_SSISI_SI_fLi128ELi128ELNS4_4UMMA5MajorE0ELSO_0ELNSN_7ScaleInE0ELSP_0EEEEEENS4_6LayoutINS5_IJSB_SB_SB_EEENS5_IJNSA_ILi0EEESU_SU_EEEEENS5_IJNS4_10UnderscoreESX_SX_EEEEENS4_23SM90_TMA_LOAD_MULTICASTENS4_14ComposedLayoutINS4_7SwizzleILi3ELi4ELi3EEENS4_18smem_ptr_flag_bitsILi16EEENSS_INS5_IJNSA_ILi8EEESG_EEENS5_IJSG_SB_EEEEEEEvNS4_8identityENS4_13SM90_TMA_LOADES1A_vS1B_EENS_8epilogue10collective18CollectiveEpilogueINS1E_23Sm100TmaWarpSpecializedILi4ELi2ELi32ELb1ELb0EEEJSH_NS5_IJNSS_ISF_SB_EENSS_INSA_ILi32EEESB_EEEEESI_SJ_SI_SJ_NS1E_6fusion15FusionCallbacksIS1I_NS1N_17LinearCombinationISI_fSI_fLNS_15FloatRoundStyleE2EEESH_S1M_JEEENS4_5SM1004TMEM4LOAD26SM100_TMEM_LOAD_32dp32b32xES1C_NS11_INS12_ILi2ELi4ELi3EEES15_NSS_INS5_IJS16_S1K_EEENS5_IJS1K_SB_EEEEEEENS4_39AutoVectorizingCopyWithAssumedAlignmentILi128EEENS4_14SM90_TMA_STOREES21_S23_S23_EEEvvEEEEvNT_6ParamsE:
[----:B------:R-:W1:Y:S01]  /*0000*/  LDC R1, c[0x0][0x37c] ;  /* 0x0000df00ff017b82 */ /* 0x000e620000000800 */
[----:B------:R-:W2:Y:S01]  /*0010*/  S2R R94, SR_TID.X ;  /* 0x00000000005e7919 */ /* 0x000ea20000002100 */
[----:B------:R-:W3:Y:S01]  /*0020*/  LDCU.64 UR8, c[0x0][0x890] ;  /* 0x00011200ff0877ac */ /* 0x000ee20008000a00 */
[----:B------:R-:W-:Y:S02]  /*0030*/  PRMT R80, RZ, 0x7610, R80 ;  /* 0x00007610ff507816 */ /* 0x000fe40000000050 */
[----:B------:R-:W-:Y:S01]  /*0040*/  ELECT P3, URZ, PT ;  /* 0x0000000000ff782f */ /* 0x000fe20003860000 */
[----:B---3--:R-:W-:-:S04]  /*0050*/  UISETP.NE.U32.AND UP0, UPT, UR8, URZ, UPT ;  /* 0x000000ff0800728c */ /* 0x008fc8000bf05070 */
[----:B------:R-:W-:Y:S01]  /*0060*/  UISETP.NE.AND.EX UP0, UPT, UR9, URZ, UPT, UP0 ;  /* 0x000000ff0900728c */ /* 0x000fe2000bf05300 */
[----:B--2---:R-:W-:-:S05]  /*0070*/  SHF.R.U32.HI R81, RZ, 0x5, R94 ;  /* 0x00000005ff517819 */ /* 0x004fca000001165e */
[----:B------:R-:W2:Y:S02]  /*0080*/  SHFL.IDX PT, R0, R81, RZ, 0x1f ;  /* 0x00001fff51007589 */ /* 0x000ea400000e0000 */
[----:B--2---:R-:W-:Y:S01]  /*0090*/  R2UR UR17, R0 ;  /* 0x00000000001172ca */ /* 0x004fe200000e0000 */
[----:B-1----:R-:W-:-:S14]  /*00a0*/  BRA.U UP0, `(.L_x_0) ;  /* 0x0000000100307547 */ /* 0x002fdc000b800000 */
[----:B------:R-:W1:Y:S02]  /*00b0*/  LDCU.64 UR4, c[0x0][0x888] ;  /* 0x00011100ff0477ac */ /* 0x000e640008000a00 */
[----:B-1----:R-:W-:-:S04]  /*00c0*/  UISETP.NE.U32.AND UP0, UPT, UR4, URZ, UPT ;  /* 0x000000ff0400728c */ /* 0x002fc8000bf05070 */
[----:B------:R-:W-:-:S09]  /*00d0*/  UISETP.NE.AND.EX UP0, UPT, UR5, URZ, UPT, UP0 ;  /* 0x000000ff0500728c */ /* 0x000fd2000bf05300 */
[----:B------:R-:W-:Y:S05]  /*00e0*/  BRA.U !UP0, `(.L_x_1) ;  /* 0x0000000108147547 */ /* 0x000fea000b800000 */
[----:B------:R-:W1:Y:S01]  /*00f0*/  LDC.64 R2, c[0x0][0x888] ;  /* 0x00022200ff027b82 */ /* 0x000e620000000a00 */
[----:B------:R-:W1:Y:S02]  /*0100*/  LDCU.64 UR4, c[0x0][0x358] ;  /* 0x00006b00ff0477ac */ /* 0x000e640008000a00 */
[----:B-1----:R1:W5:Y:S01]  /*0110*/  LDG.E R41, desc[UR4][R2.64] ;  /* 0x0000000402297981 */ /* 0x002362000c1e1900 */
[----:B------:R-:W-:Y:S01]  /*0120*/  HFMA2 R80, -RZ, RZ, 0, 5.9604644775390625e-08 ;  /* 0x00000001ff507431 */ /* 0x000fe200000001ff */
[----:B------:R-:W-:Y:S05]  /*0130*/  BRA `(.L_x_0) ;  /* 0x00000000000c7947 */ /* 0x000fea0003800000 */
.L_x_1:
[----:B------:R-:W1:Y:S01]  /*0140*/  LDCU UR4, c[0x0][0x880] ;  /* 0x00011000ff0477ac */ /* 0x000e620008000800 */
[----:B------:R-:W-:Y:S01]  /*0150*/  HFMA2 R80, -RZ, RZ, 0, 5.9604644775390625e-08 ;  /* 0x00000001ff507431 */ /* 0x000fe200000001ff */
[----:B-1----:R-:W-:-:S07]  /*0160*/  MOV R41, UR4 ;  /* 0x0000000400297c02 */ /* 0x002fce0008000f00 */
.L_x_0:
[----:B------:R-:W2:Y:S02]  /*0170*/  LDCU.64 UR4, c[0x0][0x8b0] ;  /* 0x00011600ff0477ac */ /* 0x000ea40008000a00 */
[----:B--2---:R-:W-:-:S04]  /*0180*/  UISETP.NE.U32.AND UP0, UPT, UR4, URZ, UPT ;  /* 0x000000ff0400728c */ /* 0x004fc8000bf05070 */
[----:B------:R-:W-:-:S09]  /*0190*/  UISETP.NE.AND.EX UP0, UPT, UR5, URZ, UPT, UP0 ;  /* 0x000000ff0500728c */ /* 0x000fd2000bf05300 */
[----:B------:R-:W-:Y:S05]  /*01a0*/  BRA.U UP0, `(.L_x_2) ;  /* 0x0000000100287547 */ /* 0x000fea000b800000 */
[----:B------:R-:W2:Y:S02]  /*01b0*/  LDCU.64 UR4, c[0x0][0x8a8] ;  /* 0x00011500ff0477ac */ /* 0x000ea40008000a00 */
[----:B--2---:R-:W-:-:S04]  /*01c0*/  UISETP.NE.U32.AND UP0, UPT, UR4, URZ, UPT ;  /* 0x000000ff0400728c */ /* 0x004fc8000bf05070 */
[----:B------:R-:W-:-:S09]  /*01d0*/  UISETP.NE.AND.EX UP0, UPT, UR5, URZ, UPT, UP0 ;  /* 0x000000ff0500728c */ /* 0x000fd2000bf05300 */
[----:B------:R-:W-:Y:S05]  /*01e0*/  BRA.U !UP0, `(.L_x_3) ;  /* 0x0000000108107547 */ /* 0x000fea000b800000 */
[----:B------:R-:W2:Y:S01]  /*01f0*/  LDC.64 R38, c[0x0][0x8a8] ;  /* 0x00022a00ff267b82 */ /* 0x000ea20000000a00 */
[----:B------:R-:W2:Y:S02]  /*0200*/  LDCU.64 UR4, c[0x0][0x358] ;  /* 0x00006b00ff0477ac */ /* 0x000ea40008000a00 */
[----:B--2---:R2:W5:Y:S01]  /*0210*/  LDG.E R38, desc[UR4][R38.64] ;  /* 0x0000000426267981 */ /* 0x004562000c1e1900 */
[----:B------:R-:W-:Y:S05]  /*0220*/  BRA `(.L_x_2) ;  /* 0x0000000000087947 */ /* 0x000fea0003800000 */
.L_x_3:
[----:B------:R-:W2:Y:S02]  /*0230*/  LDCU UR4, c[0x0][0x8a0] ;  /* 0x00011400ff0477ac */ /* 0x000ea40008000800 */
[----:B--2---:R-:W-:Y:S02]  /*0240*/  MOV R38, UR4 ;  /* 0x0000000400267c02 */ /* 0x004fe40008000f00 */
.L_x_2:
[----:B------:R-:W-:Y:S01]  /*0250*/  IMAD.U32 R0, RZ, RZ, UR17 ;  /* 0x00000011ff007e24 */ /* 0x000fe2000f8e00ff */
[----:B------:R-:W-:Y:S04]  /*0260*/  BSSY.RECONVERGENT B0, `(.L_x_4) ;  /* 0x000000c000007945 */ /* 0x000fe80003800200 */
[C---:B------:R-:W-:Y:S02]  /*0270*/  ISETP.NE.OR P1, PT, R0.reuse, 0x1, !P3 ;  /* 0x000000010000780c */ /* 0x040fe40005f25670 */
[----:B------:R-:W-:-:S11]  /*0280*/  ISETP.NE.OR P0, PT, R0, 0x3, !P3 ;  /* 0x000000030000780c */ /* 0x000fd60005f05670 */
[----:B------:R-:W-:Y:S05]  /*0290*/  @P1 BRA `(.L_x_5) ;  /* 0x0000000000201947 */ /* 0x000fea0003800000 */
[----:B------:R-:W3:Y:S02]  /*02a0*/  LDCU.64 UR4, c[0x0][0x348] ;  /* 0x00006900ff0477ac */ /* 0x000ee40008000a00 */
[----:B---3--:R-:W-:Y:S02]  /*02b0*/  UIADD3 UR6, UP1, UPT, UR4, 0x80, URZ ;  /* 0x0000008004067890 */ /* 0x008fe4000ff3e0ff */
[----:B------:R-:W-:Y:S02]  /*02c0*/  UIADD3 UR4, UP0, UPT, UR4, 0x180, URZ ;  /* 0x0000018004047890 */ /* 0x000fe4000ff1e0ff */
[----:B------:R-:W-:Y:S02]  /*02d0*/  UIADD3.X UR7, UPT, UPT, URZ, UR5, URZ, UP1, !UPT ;  /* 0x00000005ff077290 */ /* 0x000fe40008ffe4ff */
[----:B------:R-:W-:-:S07]  /*02e0*/  UIADD3.X UR5, UPT, UPT, URZ, UR5, URZ, UP0, !UPT ;  /* 0x00000005ff057290 */ /* 0x000fce00087fe4ff */
[----:B------:R3:W-:Y:S02]  /*02f0*/  UTMACCTL.PF [UR6] ;  /* 0x00000000060079b9 */ /* 0x0007e40008040000 */
[----:B------:R3:W-:Y:S02]  /*0300*/  UTMACCTL.PF [UR4] ;  /* 0x00000000040079b9 */ /* 0x0007e40008040000 */
[----:B---3--:R-:W-:Y:S01]  /*0310*/  NOP ;  /* 0x0000000000007918 */ /* 0x008fe20000000000 */
.L_x_5:
[----:B------:R-:W-:Y:S05]  /*0320*/  BSYNC.RECONVERGENT B0 ;  /* 0x0000000000007941 */ /* 0x000fea0003800200 */
.L_x_4:
[----:B------:R-:W-:Y:S04]  /*0330*/  BSSY.RECONVERGENT B0, `(.L_x_6) ;  /* 0x000000a000007945 */ /* 0x000fe80003800200 */
        /* <DEDUP_REMOVED lines=9> */
.L_x_7:
[----:B------:R-:W-:Y:S05]  /*03d0*/  BSYNC.RECONVERGENT B0 ;  /* 0x0000000000007941 */ /* 0x000fea0003800200 */
.L_x_6:
[----:B------:R-:W3:Y:S01]  /*03e0*/  LDCU.64 UR4, c[0x0][0x888] ;  /* 0x00011100ff0477ac */ /* 0x000ee20008000a00 */
[----:B------:R-:W-:Y:S02]  /*03f0*/  UISETP.EQ.U32.AND UP1, UPT, UR8, URZ, UPT ;  /* 0x000000ff0800728c */ /* 0x000fe4000bf22070 */
[----:B------:R-:W-:Y:S02]  /*0400*/  UPLOP3.LUT UP3, UPT, UPT, UPT, UPT, 0x80, 0x8 ;  /* 0x000000000008789c */ /* 0x000fe40003f6f070 */
[----:B---3--:R-:W-:-:S04]  /*0410*/  UISETP.NE.U32.AND UP0, UPT, UR4, URZ, UPT ;  /* 0x000000ff0400728c */ /* 0x008fc8000bf05070 */
[----:B------:R-:W-:-:S04]  /*0420*/  UISETP.NE.AND.EX UP0, UPT, UR5, URZ, UPT, UP0 ;  /* 0x000000ff0500728c */ /* 0x000fc8000bf05300 */
[----:B------:R-:W-:-:S04]  /*0430*/  UISETP.EQ.OR.EX UP2, UPT, UR9, URZ, !UP0, UP1 ;  /* 0x000000ff0900728c */ /* 0x000fc8000c742710 */
[----:B------:R-:W-:-:S06]  /*0440*/  UP2UR UR4, UPR, URZ, 0x4 ;  /* 0x00000004ff047883 */ /* 0x000fcc0008000000 */
[----:B------:R-:W-:Y:S01]  /*0450*/  MOV R83, UR4 ;  /* 0x0000000400537c02 */ /* 0x000fe20008000f00 */
[----:B------:R-:W-:Y:S06]  /*0460*/  BRA.U !UP2, `(.L_x_8) ;  /* 0x000000010a207547 */ /* 0x000fec000b800000 */
[----:B------:R-:W-:Y:S01]  /*0470*/  UISETP.NE.U32.AND UP1, UPT, UR8, URZ, UPT ;  /* 0x000000ff0800728c */ /* 0x000fe2000bf25070 */
[----:B-----5:R-:W-:Y:S01]  /*0480*/  FSETP.NEU.AND P0, PT, R41, RZ, PT ;  /* 0x000000ff2900720b */ /* 0x020fe20003f0d000 */
[----:B------:R-:W-:Y:S02]  /*0490*/  USEL UR4, URZ, 0xffffffff, UP0 ;  /* 0xffffffffff047887 */ /* 0x000fe40008000000 */
[----:B------:R-:W-:-:S10]  /*04a0*/  UISETP.NE.AND.EX UP1, UPT, UR9, URZ, UPT, UP1 ;  /* 0x000000ff0900728c */ /* 0x000fd4000bf25310 */
[----:B------:R-:W-:Y:S01]  /*04b0*/  VOTEU.ANY UP0, P0 ;  /* 0x0000000000ff7886 */ /* 0x000fe20000000100 */
[----:B------:R-:W-:-:S04]  /*04c0*/  @!UP1 USEL UR4, URZ, 0xffffffff, UP0 ;  /* 0xffffffffff049887 */ /* 0x000fc80008000000 */
[----:B------:R-:W-:-:S04]  /*04d0*/  ULOP3.LUT UR4, UR4, 0x1, URZ, 0xc0, !UPT ;  /* 0x0000000104047892 */ /* 0x000fc8000f8ec0ff */
[----:B------:R-:W-:-:S11]  /*04e0*/  UISETP.NE.U32.AND UP3, UPT, UR4, 0x1, UPT ;  /* 0x000000010400788c */ /* 0x000fd6000bf65070 */
.L_x_8:
[----:B-1----:R-:W1:Y:S01]  /*04f0*/  SHFL.IDX PT, R2, R81, RZ, 0x1f ;  /* 0x00001fff51027589 */ /* 0x002e6200000e0000 */
[----:B------:R-:W-:-:S04]  /*0500*/  UISETP.NE.AND UP0, UPT, UR17, 0x2, UPT ;  /* 0x000000021100788c */ /* 0x000fc8000bf05270 */
[----:B------:R-:W-:Y:S01]  /*0510*/  USEL UR43, URZ, 0x1, UP0 ;  /* 0x00000001ff2b7887 */ /* 0x000fe20008000000 */
[----:B-1----:R-:W-:-:S13]  /*0520*/  ISETP.NE.AND P0, PT, R2, RZ, PT ;  /* 0x000000ff0200720c */ /* 0x002fda0003f05270 */
[----:B------:R-:W-:Y:S05]  /*0530*/  @P0 BRA `(.L_x_9) ;  /* 0x0000000000680947 */ /* 0x000fea0003800000 */
[----:B------:R-:W1:Y:S01]  /*0540*/  S2UR UR4, SR_CgaCtaId ;  /* 0x00000000000479c3 */ /* 0x000e620000008800 */
[----:B------:R-:W-:Y:S01]  /*0550*/  UMOV UR5, 0x400 ;  /* 0x0000040000057882 */ /* 0x000fe20000000000 */
[----:B------:R-:W-:Y:S01]  /*0560*/  UMOV UR8, 0x1 ;  /* 0x0000000100087882 */ /* 0x000fe20000000000 */
[----:B------:R-:W-:Y:S01]  /*0570*/  UMOV UR6, 0x4 ;  /* 0x0000000400067882 */ /* 0x000fe20000000000 */
[----:B------:R-:W-:-:S04]  /*0580*/  UIADD3 UR8, UPT, UPT, -UR8, 0x100000, URZ ;  /* 0x0010000008087890 */ /* 0x000fc8000fffe1ff */
[----:B------:R-:W-:Y:S02]  /*0590*/  USHF.L.U32 UR9, UR8, 0xb, URZ ;  /* 0x0000000b08097899 */ /* 0x000fe400080006ff */
[----:B------:R-:W-:Y:S02]  /*05a0*/  USHF.L.U32 UR8, UR8, 0x1, URZ ;  /* 0x0000000108087899 */ /* 0x000fe400080006ff */
[----:B------:R-:W-:-:S04]  /*05b0*/  UIADD3 UR6, UPT, UPT, -UR6, 0x100000, URZ ;  /* 0x0010000006067890 */ /* 0x000fc8000fffe1ff */
[----:B------:R-:W-:Y:S02]  /*05c0*/  USHF.L.U32 UR7, UR6, 0xb, URZ ;  /* 0x0000000b06077899 */ /* 0x000fe400080006ff */
[----:B------:R-:W-:Y:S01]  /*05d0*/  USHF.L.U32 UR6, UR6, 0x1, URZ ;  /* 0x0000000106067899 */ /* 0x000fe200080006ff */
[----:B------:R-:W-:Y:S01]  /*05e0*/  ELECT P0, URZ, PT ;  /* 0x0000000000ff782f */ /* 0x000fe20003800000 */
[----:B-1----:R-:W-:Y:S01]  /*05f0*/  ULEA UR4, UR4, UR5, 0x18 ;  /* 0x0000000504047291 */ /* 0x002fe2000f8ec0ff */
[----:B------:R-:W1:Y:S11]  /*0600*/  FENCE.VIEW.ASYNC.S ;  /* 0x00000000000073c6 */ /* 0x000e760000000000 */
[----:B-1----:R1:W3:Y:S01]  /*0610*/  SYNCS.EXCH.64 URZ, [UR4], UR8 ;  /* 0x0000000804ff75b2 */ /* 0x0022e20008000100 */
[----:B------:R1:W4:Y:S01]  /*0620*/  SYNCS.EXCH.64 URZ, [UR4+0x30], UR6 ;  /* 0x0000300604ff75b2 */ /* 0x0003220008000100 */
[----:B------:R1:W1:Y:S01]  /*0630*/  SYNCS.EXCH.64 URZ, [UR4+0x8], UR8 ;  /* 0x0000080804ff75b2 */ /* 0x0002620008000100 */
        /* <DEDUP_REMOVED lines=9> */
[----:B------:R-:W-:Y:S01]  /*06d0*/  NOP ;  /* 0x0000000000007918 */ /* 0x000fe20000000000 */
.L_x_9:
[----:B------:R-:W2:Y:S01]  /*06e0*/  SHFL.IDX PT, R2, R81, RZ, 0x1f ;  /* 0x00001fff51027589 */ /* 0x000ea200000e0000 */
[----:B------:R-:W-:Y:S01]  /*06f0*/  NOP ;  /* 0x0000000000007918 */ /* 0x000fe20000000000 */
[----:B--2---:R-:W-:-:S13]  /*0700*/  ISETP.NE.AND P0, PT, R2, 0x1, PT ;  /* 0x000000010200780c */ /* 0x004fda0003f05270 */
[----:B------:R-:W-:Y:S05]  /*0710*/  @P0 BRA `(.L_x_10) ;  /* 0x0000000000580947 */ /* 0x000fea0003800000 */
[----:B-1----:R-:W1:Y:S01]  /*0720*/  S2UR UR4, SR_CgaCtaId ;  /* 0x00000000000479c3 */ /* 0x002e620000008800 */
        /* <DEDUP_REMOVED lines=12> */
[----:B-1----:R2:W1:Y:S01]  /*07f0*/  SYNCS.EXCH.64 URZ, [UR4+0x60], UR8 ;  /* 0x0000600804ff75b2 */ /* 0x0024620008000100 */
[----:B------:R2:W1:Y:S01]  /*0800*/  SYNCS.EXCH.64 URZ, [UR4+0x80], UR6 ;  /* 0x0000800604ff75b2 */ /* 0x0004620008000100 */
[----:B------:R2:W1:Y:S01]  /*0810*/  SYNCS.EXCH.64 URZ, [UR4+0x68], UR8 ;  /* 0x0000680804ff75b2 */ /* 0x0004620008000100 */
[----:B------:R2:W1:Y:S01]  /*0820*/  SYNCS.EXCH.64 URZ, [UR4+0x88], UR6 ;  /* 0x0000880604ff75b2 */ /* 0x0004620008000100 */
[----:B------:R2:W1:Y:S01]  /*0830*/  SYNCS.EXCH.64 URZ, [UR4+0x70], UR8 ;  /* 0x0000700804ff75b2 */ /* 0x0004620008000100 */
[----:B------:R2:W1:Y:S01]  /*0840*/  SYNCS.EXCH.64 URZ, [UR4+0x90], UR6 ;  /* 0x0000900604ff75b2 */ /* 0x0004620008000100 */
[----:B------:R2:W1:Y:S01]  /*0850*/  SYNCS.EXCH.64 URZ, [UR4+0x78], UR8 ;  /* 0x0000780804ff75b2 */ /* 0x0004620008000100 */
[----:B------:R2:W1:Y:S02]  /*0860*/  SYNCS.EXCH.64 URZ, [UR4+0x98], UR6 ;  /* 0x0000980604ff75b2 */ /* 0x0004640008000100 */
[----:B--2---:R-:W-:Y:S01]  /*0870*/  NOP ;  /* 0x0000000000007918 */ /* 0x004fe20000000000 */
.L_x_10:
[----:B------:R-:W2:Y:S01]  /*0880*/  SHFL.IDX PT, R2, R81, RZ, 0x1f ;  /* 0x00001fff51027589 */ /* 0x000ea200000e0000 */
[----:B------:R-:W-:Y:S01]  /*0890*/  NOP ;  /* 0x0000000000007918 */ /* 0x000fe20000000000 */
[----:B--2---:R-:W-:-:S13]  /*08a0*/  ISETP.NE.AND P0, PT, R2, 0x3, PT ;  /* 0x000000030200780c */ /* 0x004fda0003f05270 */
[----:B------:R-:W-:Y:S05]  /*08b0*/  @P0 BRA `(.L_x_11) ;  /* 0x0000000000300947 */ /* 0x000fea0003800000 */
[----:B-1----:R-:W1:Y:S01]  /*08c0*/  S2UR UR4, SR_CgaCtaId ;  /* 0x00000000000479c3 */ /* 0x002e620000008800 */
[----:B------:R-:W-:Y:S01]  /*08d0*/  UMOV UR6, 0x400 ;  /* 0x0000040000067882 */ /* 0x000fe20000000000 */
[----:B------:R-:W-:Y:S01]  /*08e0*/  UMOV UR5, 0x20 ;  /* 0x0000002000057882 */ /* 0x000fe20000000000 */
[----:B------:R-:W-:Y:S01]  /*08f0*/  ELECT P0, URZ, PT ;  /* 0x0000000000ff782f */ /* 0x000fe20003800000 */
[----:B-1----:R-:W-:Y:S02]  /*0900*/  ULEA UR6, UR4, UR6, 0x18 ;  /* 0x0000000604067291 */ /* 0x002fe4000f8ec0ff */
[----:B------:R-:W-:-:S04]  /*0910*/  UIADD3 UR4, UPT, UPT, -UR5, 0x100000, URZ ;  /* 0x0010000005047890 */ /* 0x000fc8000fffe1ff */
[----:B------:R-:W-:Y:S02]  /*0920*/  USHF.L.U32 UR5, UR4, 0xb, URZ ;  /* 0x0000000b04057899 */ /* 0x000fe400080006ff */
[----:B------:R-:W-:Y:S01]  /*0930*/  USHF.L.U32 UR4, UR4, 0x1, URZ ;  /* 0x0000000104047899 */ /* 0x000fe200080006ff */
[----:B------:R-:W1:Y:S11]  /*0940*/  FENCE.VIEW.ASYNC.S ;  /* 0x00000000000073c6 */ /* 0x000e760000000000 */
[----:B-1----:R2:W1:Y:S01]  /*0950*/  SYNCS.EXCH.64 URZ, [UR6+0xa0], UR4 ;  /* 0x0000a00406ff75b2 */ /* 0x0024620008000100 */
[----:B------:R2:W1:Y:S02]  /*0960*/  SYNCS.EXCH.64 URZ, [UR6+0xa8], UR4 ;  /* 0x0000a80406ff75b2 */ /* 0x0004640008000100 */
[----:B--2---:R-:W-:Y:S01]  /*0970*/  NOP ;  /* 0x0000000000007918 */ /* 0x004fe20000000000 */
.L_x_11:
[----:B------:R-:W2:Y:S01]  /*0980*/  SHFL.IDX PT, R2, R81, RZ, 0x1f ;  /* 0x00001fff51027589 */ /* 0x000ea200000e0000 */
[----:B------:R-:W-:Y:S01]  /*0990*/  NOP ;  /* 0x0000000000007918 */ /* 0x000fe20000000000 */
[----:B--2---:R-:W-:-:S13]  /*09a0*/  ISETP.NE.AND P0, PT, R2, 0x4, PT ;  /* 0x000000040200780c */ /* 0x004fda0003f05270 */
[----:B------:R-:W-:Y:S05]  /*09b0*/  @P0 BRA `(.L_x_12) ;  /* 0x00000000004c0947 */ /* 0x000fea0003800000 */
[----:B-1----:R-:W1:Y:S01]  /*09c0*/  S2UR UR6, SR_CgaCtaId ;  /* 0x00000000000679c3 */ /* 0x002e620000008800 */
[----:B------:R-:W-:Y:S01]  /*09d0*/  UMOV UR4, 0x3a0 ;  /* 0x000003a000047882 */ /* 0x000fe20000000000 */
[----:B------:R-:W-:Y:S01]  /*09e0*/  UMOV UR5, 0x400 ;  /* 0x0000040000057882 */ /* 0x000fe20000000000 */
[----:B------:R-:W-:Y:S01]  /*09f0*/  USEL UR4, UR4, 0x320, UP3 ;  /* 0x0000032004047887 */ /* 0x000fe20009800000 */
[----:B------:R-:W-:Y:S01]  /*0a00*/  UMOV UR8, 0x1 ;  /* 0x0000000100087882 */ /* 0x000fe20000000000 */
[----:B------:R-:W-:Y:S01]  /*0a10*/  ELECT P0, URZ, PT ;  /* 0x0000000000ff782f */ /* 0x000fe20003800000 */
[----:B------:R-:W-:-:S04]  /*0a20*/  UIADD3 UR8, UPT, UPT, -UR8, 0x100000, URZ ;  /* 0x0010000008087890 */ /* 0x000fc8000fffe1ff */
[----:B------:R-:W-:Y:S02]  /*0a30*/  USHF.L.U32 UR9, UR8, 0xb, URZ ;  /* 0x0000000b08097899 */ /* 0x000fe400080006ff */
[----:B------:R-:W-:Y:S02]  /*0a40*/  USHF.L.U32 UR8, UR8, 0x1, URZ ;  /* 0x0000000108087899 */ /* 0x000fe400080006ff */
[----:B-1----:R-:W-:Y:S02]  /*0a50*/  ULEA UR6, UR6, UR5, 0x18 ;  /* 0x0000000506067291 */ /* 0x002fe4000f8ec0ff */
[----:B------:R-:W-:-:S04]  /*0a60*/  UIADD3 UR4, UPT, UPT, -UR4, 0x100000, URZ ;  /* 0x0010000004047890 */ /* 0x000fc8000fffe1ff */
[----:B------:R-:W-:Y:S02]  /*0a70*/  USHF.L.U32 UR5, UR4, 0xb, URZ ;  /* 0x0000000b04057899 */ /* 0x000fe400080006ff */
[----:B------:R-:W-:Y:S01]  /*0a80*/  USHF.L.U32 UR4, UR4, 0x1, URZ ;  /* 0x0000000104047899 */ /* 0x000fe200080006ff */
[----:B------:R-:W1:Y:S03]  /*0a90*/  FENCE.VIEW.ASYNC.S ;  /* 0x00000000000073c6 */ /* 0x000e660000000000 */
[----:B-1----:R2:W1:Y:S08]  /*0aa0*/  SYNCS.EXCH.64 URZ, [UR6+0xb0], UR8 ;  /* 0x0000b00806ff75b2 */ /* 0x0024700008000100 */
[----:B------:R2:W1:Y:S01]  /*0ab0*/  SYNCS.EXCH.64 URZ, [UR6+0xc0], UR4 ;  /* 0x0000c00406ff75b2 */ /* 0x0004620008000100 */
[----:B------:R2:W1:Y:S01]  /*0ac0*/  SYNCS.EXCH.64 URZ, [UR6+0xb8], UR8 ;  /* 0x0000b80806ff75b2 */ /* 0x0004620008000100 */
[----:B------:R2:W1:Y:S02]  /*0ad0*/  SYNCS.EXCH.64 URZ, [UR6+0xc8], UR4 ;  /* 0x0000c80406ff75b2 */ /* 0x0004640008000100 */
[----:B--2---:R-:W-:Y:S01]  /*0ae0*/  NOP ;  /* 0x0000000000007918 */ /* 0x004fe20000000000 */
.L_x_12:
        /* <DEDUP_REMOVED lines=26> */
.L_x_13:
[----:B------:R-:W2:Y:S01]  /*0c90*/  SHFL.IDX PT, R2, R81, RZ, 0x1f ;  /* 0x00001fff51027589 */ /* 0x000ea200000e0000 */
[----:B------:R-:W1:Y:S01]  /*0ca0*/  S2UR UR47, SR_CgaCtaId ;  /* 0x00000000002f79c3 */ /* 0x000e620000008800 */
[----:B------:R-:W-:Y:S01]  /*0cb0*/  NOP ;  /* 0x0000000000007918 */ /* 0x000fe20000000000 */
[----:B--2---:R-:W-:-:S13]  /*0cc0*/  ISETP.NE.AND P0, PT, R2, 0x3, PT ;  /* 0x000000030200780c */ /* 0x004fda0003f05270 */
[----:B-1----:R-:W-:Y:S05]  /*0cd0*/  @P0 BRA `(.L_x_14) ;  /* 0x0000000000340947 */ /* 0x002fea0003800000 */
[----:B------:R-:W-:Y:S01]  /*0ce0*/  UMOV UR4, 0x400 ;  /* 0x0000040000047882 */ /* 0x000fe20000000000 */
[----:B------:R-:W-:Y:S01]  /*0cf0*/  UMOV UR6, 0x20 ;  /* 0x0000002000067882 */ /* 0x000fe20000000000 */
[----:B------:R-:W-:Y:S02]  /*0d00*/  ULEA UR4, UR47, UR4, 0x18 ;  /* 0x000000042f047291 */ /* 0x000fe4000f8ec0ff */
[----:B------:R-:W-:-:S04]  /*0d10*/  UIADD3 UR6, UPT, UPT, -UR6, 0x100000, URZ ;  /* 0x0010000006067890 */ /* 0x000fc8000fffe1ff */
[----:B------:R-:W-:Y:S02]  /*0d20*/  USHF.L.U32 UR7, UR6, 0xb, URZ ;  /* 0x0000000b06077899 */ /* 0x000fe400080006ff */
[----:B------:R-:W-:Y:S01]  /*0d30*/  USHF.L.U32 UR6, UR6, 0x1, URZ ;  /* 0x0000000106067899 */ /* 0x000fe200080006ff */
[----:B------:R-:W-:Y:S01]  /*0d40*/  ELECT P0, URZ, PT ;  /* 0x0000000000ff782f */ /* 0x000fe20003800000 */
[----:B------:R-:W1:Y:S10]  /*0d50*/  FENCE.VIEW.ASYNC.S ;  /* 0x00000000000073c6 */ /* 0x000e740000000000 */
[----:B-1----:R1:W2:Y:S01]  /*0d60*/  SYNCS.EXCH.64 URZ, [UR4+0x110], UR6 ;  /* 0x0001100604ff75b2 */ /* 0x0022a20008000100 */
[----:B------:R1:W1:Y:S01]  /*0d70*/  SYNCS.EXCH.64 URZ, [UR4+0x120], UR6 ;  /* 0x0001200604ff75b2 */ /* 0x0002620008000100 */
[----:B------:R1:W1:Y:S01]  /*0d80*/  SYNCS.EXCH.64 URZ, [UR4+0x118], UR6 ;  /* 0x0001180604ff75b2 */ /* 0x0002620008000100 */
[----:B------:R1:W1:Y:S01]  /*0d90*/  SYNCS.EXCH.64 URZ, [UR4+0x128], UR6 ;  /* 0x0001280604ff75b2 */ /* 0x0002620008000100 */
[----:B------:R-:W-:Y:S01]  /*0da0*/  NOP ;  /* 0x0000000000007918 */ /* 0x000fe20000000000 */
.L_x_14:
[----:B-1----:R-:W1:Y:S01]  /*0db0*/  LDCU UR4, c[0x0][0x36c] ;  /* 0x00006d80ff0477ac */ /* 0x002e620008000800 */
[----:B------:R-:W-:Y:S01]  /*0dc0*/  ISETP.NE.OR P3, PT, R0, 0x2, !P3 ;  /* 0x000000020000780c */ /* 0x000fe20005f65670 */
[----:B------:R-:W-:Y:S01]  /*0dd0*/  NOP ;  /* 0x0000000000007918 */ /* 0x000fe20000000000 */
[----:B------:R-:W-:Y:S01]  /*0de0*/  LOP3.LUT R0, R94, 0x1f, RZ, 0xc0, !PT ;  /* 0x0000001f5e007812 */ /* 0x000fe200078ec0ff */
[----:B------:R-:W-:Y:S02]  /*0df0*/  UISETP.NE.AND UP4, UPT, UR17, URZ, UPT ;  /* 0x000000ff1100728c */ /* 0x000fe4000bf85270 */
[----:B-1----:R-:W-:-:S09]  /*0e00*/  UISETP.EQ.U32.AND UP5, UPT, UR4, 0x1, UPT ;  /* 0x000000010400788c */ /* 0x002fd2000bfa2070 */
[----:B------:R-:W-:Y:S05]  /*0e10*/  BRA.U !UP5, `(.L_x_15) ;  /* 0x000000010d087547 */ /* 0x000fea000b800000 */
[----:B--234-:R-:W-:Y:S01]  /*0e20*/  UCGABAR_ARV ;  /* 0x00000000000079c7 */ /* 0x01cfe20008000000 */
[----:B------:R-:W-:Y:S05]  /*0e30*/  BRA `(.L_x_16) ;  /* 0x0000000000047947 */ /* 0x000fea0003800000 */
.L_x_15:
[----:B--234-:R-:W-:Y:S01]  /*0e40*/  NOP ;  /* 0x0000000000007918 */ /* 0x01cfe20000000000 */
.L_x_16:
[----:B------:R-:W1:Y:S01]  /*0e50*/  S2UR UR7, SR_CTAID.X ;  /* 0x00000000000779c3 */ /* 0x000e620000002500 */
[----:B------:R-:W-:-:S05]  /*0e60*/  CS2R.32 R82, SR_CgaSize ;  /* 0x0000000000527805 */ /* 0x000fca0000008a00 */
[----:B------:R-:W-:-:S05]  /*0e70*/  IMAD R82, R82, -0xa0, RZ ;  /* 0xffffff6052527824 */ /* 0x000fca00078e02ff */
[----:B------:R-:W-:-:S14]  /*0e80*/  R2UR UR5, R82 ;  /* 0x00000000520572ca */ /* 0x000fdc00000e0000 */
[----:B------:R-:W2:Y:S01]  /*0e90*/  LDCU UR5, c[0x0][UR5+0x2b0] ;  /* 0x00005600050577ac */ /* 0x000ea20008000800 */
[----:B------:R-:W-:-:S05]  /*0ea0*/  CS2R.32 R82, SR_CgaSize ;  /* 0x0000000000527805 */ /* 0x000fca0000008a00 */
[----:B------:R-:W-:-:S05]  /*0eb0*/  IMAD R82, R82, -0xa0, RZ ;  /* 0xffffff6052527824 */ /* 0x000fca00078e02ff */
[----:B------:R-:W-:-:S14]  /*0ec0*/  R2UR UR4, R82 ;  /* 0x00000000520472ca */ /* 0x000fdc00000e0000 */
[----:B------:R-:W3:Y:S01]  /*0ed0*/  LDCU UR4, c[0x0][UR4+0x2b4] ;  /* 0x00005680040477ac */ /* 0x000ee20008000800 */
[----:B------:R-:W4:Y:S01]  /*0ee0*/  S2UR UR8, SR_CTAID.Y ;  /* 0x00000000000879c3 */ /* 0x000f220000002600 */
[----:B------:R-:W-:-:S05]  /*0ef0*/  CS2R.32 R82, SR_CgaSize ;  /* 0x0000000000527805 */ /* 0x000fca0000008a00 */
[----:B------:R-:W-:-:S05]  /*0f00*/  IMAD R82, R82, -0xa0, RZ ;  /* 0xffffff6052527824 */ /* 0x000fca00078e02ff */
[----:B------:R-:W-:-:S14]  /*0f10*/  R2UR UR9, R82 ;  /* 0x00000000520972ca */ /* 0x000fdc00000e0000 */
[----:B------:R-:W3:Y:S01]  /*0f20*/  LDCU UR9, c[0x0][UR9+0x2a0] ;  /* 0x00005400090977ac */ /* 0x000ee20008000800 */
[----:B------:R-:W3:Y:S01]  /*0f30*/  LDCU UR21, c[0x0][0xb24] ;  /* 0x00016480ff1577ac */ /* 0x000ee20008000800 */
[----:B------:R-:W1:Y:S01]  /*0f40*/  S2UR UR36, SR_CTAID.Z ;  /* 0x00000000002479c3 */ /* 0x000e620000002700 */
[----:B------:R-:W-:-:S05]  /*0f50*/  CS2R.32 R82, SR_CgaSize ;  /* 0x0000000000527805 */ /* 0x000fca0000008a00 */
[----:B------:R-:W-:-:S05]  /*0f60*/  IMAD R82, R82, -0xa0, RZ ;  /* 0xffffff6052527824 */ /* 0x000fca00078e02ff */
[----:B------:R-:W-:-:S14]  /*0f70*/  R2UR UR63, R82 ;  /* 0x00000000523f72ca */ /* 0x000fdc00000e0000 */
[----:B------:R-:W3:Y:S01]  /*0f80*/  LDCU UR63, c[0x0][UR63+0x2a4] ;  /* 0x000054803f3f77ac */ /* 0x000ee20008000800 */
[----:B------:R-:W3:Y:S01]  /*0f90*/  LDCU UR42, c[0x0][0xb24] ;  /* 0x00016480ff2a77ac */ /* 0x000ee20008000800 */
[----:B-1----:R-:W-:Y:S01]  /*0fa0*/  I2FP.F32.U32 R3, UR7 ;  /* 0x0000000700037c45 */ /* 0x002fe20008201000 */
[----:B------:R-:W1:Y:S04]  /*0fb0*/  LDCU UR28, c[0x0][0xb30] ;  /* 0x00016600ff1c77ac */ /* 0x000e680008000800 */
[----:B--2---:R-:W-:Y:S01]  /*0fc0*/  FMUL R3, R3, UR5 ;  /* 0x0000000503037c20 */ /* 0x004fe20008400000 */
[----:B------:R-:W-:Y:S01]  /*0fd0*/  USHF.L.U32 UR26, UR47, 0xb, URZ ;  /* 0x0000000b2f1a7899 */ /* 0x000fe200080006ff */
[----:B----4-:R-:W-:Y:S01]  /*0fe0*/  I2FP.F32.U32 R2, UR8 ;  /* 0x0000000800027c45 */ /* 0x010fe20008201000 */
[----:B---3--:R-:W-:-:S03]  /*0ff0*/  UISETP.GE.AND UP2, UPT, UR21, 0x1, UPT ;  /* 0x000000011500788c */ /* 0x008fc6000bf46270 */
[----:B------:R-:W2:Y:S01]  /*1000*/  F2I.U32.TRUNC.NTZ R3, R3 ;  /* 0x0000000300037305 */ /* 0x000ea2000020f000 */
[----:B------:R-:W-:Y:S01]  /*1010*/  UMOV UR16, UR7 ;  /* 0x0000000700107c82 */ /* 0x000fe20008000000 */
[----:B------:R-:W-:Y:S01]  /*1020*/  FMUL R2, R2, UR4 ;  /* 0x0000000402027c20 */ /* 0x000fe20008400000 */
[----:B------:R-:W-:-:S05]  /*1030*/  UMOV UR20, UR8 ;  /* 0x0000000800147c82 */ /* 0x000fca0008000000 */
[----:B------:R-:W3:Y:S01]  /*1040*/  F2I.U32.TRUNC.NTZ R2, R2 ;  /* 0x0000000200027305 */ /* 0x000ee2000020f000 */
[----:B--2---:R-:W-:Y:S02]  /*1050*/  R2UR UR4, R3 ;  /* 0x00000000030472ca */ /* 0x004fe400000e0000 */
[----:B---3--:R-:W-:Y:S02]  /*1060*/  R2UR UR6, R2 ;  /* 0x00000000020672ca */ /* 0x008fe400000e0000 */
[----:B------:R-:W-:-:S09]  /*1070*/  PRMT R2, RZ, 0x7610, R2 ;  /* 0x00007610ff027816 */ /* 0x000fd20000000002 */
[----:B------:R-:W-:-:S04]  /*1080*/  UIADD3 UR5, UPT, UPT, -UR4, URZ, URZ ;  /* 0x000000ff04057290 */ /* 0x000fc8000fffe1ff */
[----:B------:R-:W-:Y:S02]  /*1090*/  UIMAD UR5, UR9, UR5, UR7 ;  /* 0x00000005090572a4 */ /* 0x000fe4000f8e0207 */
[----:B------:R-:W-:-:S04]  /*10a0*/  UIADD3 UR4, UPT, UPT, -UR6, URZ, URZ ;  /* 0x000000ff06047290 */ /* 0x000fc8000fffe1ff */
[----:B------:R-:W-:Y:S01]  /*10b0*/  IMAD.U32 R82, RZ, RZ, UR5 ;  /* 0x00000005ff527e24 */ /* 0x000fe2000f8e00ff */
[----:B------:R-:W-:Y:S01]  /*10c0*/  UIMAD UR63, UR63, UR4, UR8 ;  /* 0x000000043f3f72a4 */ /* 0x000fe2000f8e0208 */
[----:B-1----:R-:W-:Y:S11]  /*10d0*/  BRA.U UP4, `(.L_x_17) ;  /* 0x0000000104447547 */ /* 0x002ff6000b800000 */
[----:B------:R-:W-:Y:S01]  /*10e0*/  R2UR UR6, R82 ;  /* 0x00000000520672ca */ /* 0x000fe200000e0000 */
[----:B------:R-:W-:Y:S02]  /*10f0*/  UISETP.NE.AND UP0, UPT, UR63, URZ, UPT ;  /* 0x000000ff3f00728c */ /* 0x000fe4000bf05270 */
[----:B------:R-:W-:-:S04]  /*1100*/  UISETP.NE.AND UP1, UPT, UR63, 0x1, UPT ;  /* 0x000000013f00788c */ /* 0x000fc8000bf25270 */
[----:B------:R-:W-:Y:S02]  /*1110*/  USEL UR5, URZ, 0x2, UP1 ;  /* 0x00000002ff057887 */ /* 0x000fe40008800000 */
[----:B------:R-:W-:-:S04]  /*1120*/  UISETP.NE.AND UP1, UPT, UR63, 0x3, UPT ;  /* 0x000000033f00788c */ /* 0x000fc8000bf25270 */
[----:B------:R-:W-:-:S04]  /*1130*/  UISETP.EQ.OR UP0, UPT, UR6, URZ, !UP0 ;  /* 0x000000ff0600728c */ /* 0x000fc8000c702670 */
[----:B------:R-:W-:Y:S02]  /*1140*/  USEL UR8, URZ, 0x1, !UP0 ;  /* 0x00000001ff087887 */ /* 0x000fe4000c000000 */
[----:B------:R-:W-:-:S04]  /*1150*/  UISETP.NE.AND UP0, UPT, UR63, 0x2, UPT ;  /* 0x000000023f00788c */ /* 0x000fc8000bf05270 */
[----:B------:R-:W-:Y:S02]  /*1160*/  USEL UR4, URZ, 0x4, UP0 ;  /* 0x00000004ff047887 */ /* 0x000fe40008000000 */
[----:B------:R-:W-:Y:S02]  /*1170*/  UISETP.NE.AND UP0, UPT, UR6, URZ, UPT ;  /* 0x000000ff0600728c */ /* 0x000fe4000bf05270 */
[----:B------:R-:W-:Y:S02]  /*1180*/  USEL UR6, URZ, 0x8, UP1 ;  /* 0x00000008ff067887 */ /* 0x000fe40008800000 */
[----:B------:R-:W-:Y:S02]  /*1190*/  USEL UR7, UR5, 0x2, UP0 ;  /* 0x0000000205077887 */ /* 0x000fe40008000000 */
[----:B------:R-:W-:Y:S02]  /*11a0*/  USEL UR4, UR4, 0x4, UP0 ;  /* 0x0000000404047887 */ /* 0x000fe40008000000 */
[----:B------:R-:W-:-:S02]  /*11b0*/  USEL UR5, UR6, 0x8, UP0 ;  /* 0x0000000806057887 */ /* 0x000fc40008000000 */
[----:B------:R-:W-:-:S04]  /*11c0*/  UIADD3 UR4, UPT, UPT, UR4, UR7, UR8 ;  /* 0x0000000704047290 */ /* 0x000fc8000fffe008 */
[----:B------:R-:W-:-:S06]  /*11d0*/  UIADD3 UR4, UPT, UPT, UR4, UR5, URZ ;  /* 0x0000000504047290 */ /* 0x000fcc000fffe0ff */
[----:B------:R-:W-:Y:S02]  /*11e0*/  MOV R2, UR4 ;  /* 0x0000000400027c02 */ /* 0x000fe40008000f00 */
.L_x_17:
[----:B------:R-:W-:Y:S05]  /*11f0*/  BRA.U !UP2, `(.L_x_18) ;  /* 0x000000010ad47547 */ /* 0x000fea000b800000 */
[----:B------:R-:W1:Y:S01]  /*1200*/  LDCU.128 UR12, c[0x0][0xb10] ;  /* 0x00016200ff0c77ac */ /* 0x000e620008000c00 */
[----:B------:R-:W2:Y:S01]  /*1210*/  LDCU UR6, c[0x0][0x370] ;  /* 0x00006e00ff0677ac */ /* 0x000ea20008000800 */
[----:B------:R-:W3:Y:S01]  /*1220*/  LDCU UR5, c[0x0][0x374] ;  /* 0x00006e80ff0577ac */ /* 0x000ee20008000800 */
[----:B------:R-:W4:Y:S01]  /*1230*/  LDCU UR27, c[0x0][0xb0c] ;  /* 0x00016180ff1b77ac */ /* 0x000f220008000800 */
[----:B------:R-:W4:Y:S01]  /*1240*/  LDCU UR4, c[0x0][0xb20] ;  /* 0x00016400ff0477ac */ /* 0x000f220008000800 */
[----:B------:R-:W4:Y:S01]  /*1250*/  LDCU.64 UR8, c[0x0][0xb28] ;  /* 0x00016500ff0877ac */ /* 0x000f220008000a00 */
[----:B-1----:R-:W-:Y:S02]  /*1260*/  UISETP.NE.AND UP0, UPT, UR14, 0x1, UPT ;  /* 0x000000010e00788c */ /* 0x002fe4000bf05270 */
[----:B---3--:R-:W-:Y:S02]  /*1270*/  UIMAD.WIDE.U32 UR10, UR5, UR15, URZ ;  /* 0x0000000f050a72a5 */ /* 0x008fe4000f8e00ff */
[----:B--2---:R-:W-:-:S02]  /*1280*/  UIMAD.WIDE.U32 UR22, UR6, UR12, URZ ;  /* 0x0000000c061672a5 */ /* 0x004fc4000f8e00ff */
[----:B----4-:R-:W-:Y:S02]  /*1290*/  UISETP.NE.AND UP1, UPT, UR27, 0x1, UPT ;  /* 0x000000011b00788c */ /* 0x010fe4000bf25270 */
[----:B------:R-:W-:Y:S01]  /*12a0*/  UISETP.NE.AND UP2, UPT, UR21, 0x1, UPT ;  /* 0x000000011500788c */ /* 0x000fe2000bf45270 */
[----:B------:R-:W-:Y:S02]  /*12b0*/  UMOV UR10, UR11 ;  /* 0x0000000b000a7c82 */ /* 0x000fe40008000000 */
[----:B------:R-:W-:Y:S01]  /*12c0*/  UMOV UR22, UR23 ;  /* 0x0000001700167c82 */ /* 0x000fe20008000000 */
[----:B------:R-:W-:Y:S02]  /*12d0*/  @UP0 USHF.R.U32.HI UR5, URZ, UR4, UR10 ;  /* 0x00000004ff050299 */ /* 0x000fe4000801160a */
[----:B------:R-:W-:Y:S02]  /*12e0*/  UIMAD.WIDE.U32 UR24, UR20, UR15, URZ ;  /* 0x0000000f141872a5 */ /* 0x000fe4000f8e00ff */
[----:B------:R-:W-:-:S02]  /*12f0*/  UIMAD.WIDE.U32 UR10, UR5, UR8, URZ ;  /* 0x00000008050a72a5 */ /* 0x000fc4000f8e00ff */
[----:B------:R-:W-:Y:S02]  /*1300*/  @UP1 USHF.R.U32.HI UR6, URZ, UR13, UR22 ;  /* 0x0000000dff061299 */ /* 0x000fe40008011616 */
[----:B------:R-:W-:Y:S02]  /*1310*/  UIMAD.WIDE.U32 UR18, UR16, UR12, URZ ;  /* 0x0000000c101272a5 */ /* 0x000fe4000f8e00ff */
[----:B------:R-:W-:Y:S01]  /*1320*/  UIMAD.WIDE.U32 UR22, UR6, UR8, URZ ;  /* 0x00000008061672a5 */ /* 0x000fe2000f8e00ff */
[----:B------:R-:W-:Y:S01]  /*1330*/  UMOV UR24, UR25 ;  /* 0x0000001900187c82 */ /* 0x000fe20008000000 */
[----:B------:R-:W-:Y:S01]  /*1340*/  UMOV UR10, UR11 ;  /* 0x0000000b000a7c82 */ /* 0x000fe20008000000 */
[----:B------:R-:W-:Y:S02]  /*1350*/  USHF.R.U32.HI UR24, URZ, UR4, UR24 ;  /* 0x00000004ff187299 */ /* 0x000fe40008011618 */
[----:B------:R-:W-:Y:S02]  /*1360*/  @UP2 USHF.R.U32.HI UR5, URZ, UR9, UR10 ;  /* 0x00000009ff052299 */ /* 0x000fe4000801160a */
[----:B------:R-:W-:Y:S01]  /*1370*/  UMOV UR7, UR23 ;  /* 0x0000001700077c82 */ /* 0x000fe20008000000 */
[----:B------:R-:W-:Y:S01]  /*1380*/  UMOV UR18, UR19 ;  /* 0x0000001300127c82 */ /* 0x000fe20008000000 */
[----:B------:R-:W-:-:S02]  /*1390*/  @UP2 USHF.R.U32.HI UR6, URZ, UR9, UR7 ;  /* 0x00000009ff062299 */ /* 0x000fc40008011607 */
[----:B------:R-:W-:Y:S02]  /*13a0*/  USHF.R.U32.HI UR13, URZ, UR13, UR18 ;  /* 0x0000000dff0d7299 */ /* 0x000fe40008011612 */
[----:B------:R-:W-:Y:S02]  /*13b0*/  USEL UR4, UR20, UR24, !UP0 ;  /* 0x0000001814047287 */ /* 0x000fe4000c000000 */
[----:B------:R-:W-:Y:S02]  /*13c0*/  UIMAD UR7, UR5, UR21, URZ ;  /* 0x00000015050772a4 */ /* 0x000fe4000f8e02ff */
[----:B------:R-:W-:Y:S02]  /*13d0*/  USEL UR5, UR16, UR13, !UP1 ;  /* 0x0000000d10057287 */ /* 0x000fe4000c800000 */
[----:B------:R-:W-:Y:S02]  /*13e0*/  UIMAD UR12, UR6, UR21, URZ ;  /* 0x00000015060c72a4 */ /* 0x000fe4000f8e02ff */
[----:B------:R-:W-:-:S02]  /*13f0*/  UISETP.GE.AND UP0, UPT, UR4, UR7, UPT ;  /* 0x000000070400728c */ /* 0x000fc4000bf06270 */
[----:B------:R-:W-:Y:S02]  /*1400*/  UIMAD.WIDE.U32 UR10, UR4, UR8, URZ ;  /* 0x00000008040a72a5 */ /* 0x000fe4000f8e00ff */
[----:B------:R-:W-:Y:S02]  /*1410*/  UISETP.GE.OR UP0, UPT, UR5, UR12, UP0 ;  /* 0x0000000c0500728c */ /* 0x000fe40008706670 */
[----:B------:R-:W-:Y:S02]  /*1420*/  UIMAD.WIDE.U32 UR12, UR5, UR8, URZ ;  /* 0x00000008050c72a5 */ /* 0x000fe4000f8e00ff */
[----:B------:R-:W-:Y:S01]  /*1430*/  UIADD3 UR10, UPT, UPT, -UR4, URZ, URZ ;  /* 0x000000ff040a7290 */ /* 0x000fe2000fffe1ff */
[----:B------:R-:W-:Y:S01]  /*1440*/  UMOV UR8, UR11 ;  /* 0x0000000b00087c82 */ /* 0x000fe20008000000 */
[----:B------:R-:W-:Y:S02]  /*1450*/  UIADD3 UR11, UPT, UPT, -UR5, URZ, URZ ;  /* 0x000000ff050b7290 */ /* 0x000fe4000fffe1ff */
[----:B------:R-:W-:-:S03]  /*1460*/  USHF.R.U32.HI UR8, URZ, UR9, UR8 ;  /* 0x00000009ff087299 */ /* 0x000fc60008011608 */
[----:B------:R-:W-:Y:S01]  /*1470*/  @!UP0 UMOV UR7, UR13 ;  /* 0x0000000d00078c82 */ /* 0x000fe20008000000 */
[----:B------:R-:W-:Y:S02]  /*1480*/  UIMAD UR20, UR14, UR10, UR20 ;  /* 0x0000000a0e1472a4 */ /* 0x000fe4000f8e0214 */
[----:B------:R-:W-:Y:S02]  /*1490*/  USEL UR8, UR4, UR8, !UP2 ;  /* 0x0000000804087287 */ /* 0x000fe4000d000000 */
[----:B------:R-:W-:Y:S02]  /*14a0*/  @!UP0 USHF.R.U32.HI UR7, URZ, UR9, UR7 ;  /* 0x00000009ff078299 */ /* 0x000fe40008011607 */
[----:B------:R-:W-:Y:S02]  /*14b0*/  UIADD3 UR9, UPT, UPT, -UR8, URZ, URZ ;  /* 0x000000ff08097290 */ /* 0x000fe4000fffe1ff */
[----:B------:R-:W-:Y:S02]  /*14c0*/  @!UP0 USEL UR7, UR5, UR7, !UP2 ;  /* 0x0000000705078287 */ /* 0x000fe4000d000000 */
[----:B------:R-:W-:-:S02]  /*14d0*/  UIMAD UR9, UR21, UR9, UR4 ;  /* 0x00000009150972a4 */ /* 0x000fc4000f8e0204 */
[----:B------:R-:W-:Y:S02]  /*14e0*/  @!UP0 UIADD3 UR8, UPT, UPT, UR8, -UR7, URZ ;  /* 0x8000000708088290 */ /* 0x000fe4000fffe0ff */
[----:B------:R-:W-:Y:S02]  /*14f0*/  @!UP0 UIMAD UR6, UR9, UR6, UR7 ;  /* 0x00000006090682a4 */ /* 0x000fe4000f8e0207 */
[----:B------:R-:W-:Y:S02]  /*1500*/  @!UP0 UIMAD UR4, UR8, UR21, UR5 ;  /* 0x00000015080482a4 */ /* 0x000fe4000f8e0205 */
[----:B------:R-:W-:Y:S02]  /*1510*/  UIMAD UR16, UR27, UR11, UR16 ;  /* 0x0000000b1b1072a4 */ /* 0x000fe4000f8e0210 */
[----:B------:R-:W-:Y:S01]  /*1520*/  UIMAD UR20, UR4, UR14, UR20 ;  /* 0x0000000e041472a4 */ /* 0x000fe2000f8e0214 */
[----:B------:R-:W-:Y:S02]  /*1530*/  @!UP0 UMOV UR5, UR6 ;  /* 0x0000000600058c82 */ /* 0x000fe40008000000 */
[----:B------:R-:W-:-:S12]  /*1540*/  UIMAD UR16, UR5, UR27, UR16 ;  /* 0x0000001b051072a4 */ /* 0x000fd8000f8e0210 */
.L_x_18:
[----:B------:R-:W-:Y:S02]  /*1550*/  UISETP.NE.AND UP1, UPT, UR28, 0x1, UPT ;  /* 0x000000011c00788c */ /* 0x000fe4000bf25270 */
[----:B------:R-:W-:Y:S02]  /*1560*/  UISETP.NE.AND UP0, UPT, UR17, 0x2, UPT ;  /* 0x000000021100788c */ /* 0x000fe4000bf05270 */
[----:B------:R-:W-:-:S05]  /*1570*/  ULOP3.LUT UR21, UR26, 0x1800, URZ, 0xc0, !UPT ;  /* 0x000018001a157892 */ /* 0x000fca000f8ec0ff */
[----:B------:R-:W-:Y:S07]  /*1580*/  BRA.U UP1, `(.L_x_19) ;  /* 0x0000000101447547 */ /* 0x000fee000b800000 */
[----:B------:R-:W1:Y:S01]  /*1590*/  LDCU.128 UR8, c[0x0][0xb10] ;  /* 0x00016200ff0877ac */ /* 0x000e620008000c00 */
[----:B------:R-:W2:Y:S01]  /*15a0*/  LDCU UR12, c[0x0][0xb0c] ;  /* 0x00016180ff0c77ac */ /* 0x000ea20008000800 */
[----:B------:R-:W3:Y:S01]  /*15b0*/  LDCU UR13, c[0x0][0xb20] ;  /* 0x00016400ff0d77ac */ /* 0x000ee20008000800 */
[----:B-1----:R-:W-:Y:S02]  /*15c0*/  UIMAD.WIDE.U32 UR6, UR16, UR8, URZ ;  /* 0x00000008100672a5 */ /* 0x002fe4000f8e00ff */
[----:B------:R-:W-:Y:S02]  /*15d0*/  UIMAD.WIDE.U32 UR4, UR20, UR11, URZ ;  /* 0x0000000b140472a5 */ /* 0x000fe4000f8e00ff */
[----:B--2---:R-:W-:Y:S02]  /*15e0*/  UISETP.NE.AND UP2, UPT, UR12, 0x1, UPT ;  /* 0x000000010c00788c */ /* 0x004fe4000bf45270 */
[----:B------:R-:W-:Y:S01]  /*15f0*/  UISETP.NE.AND UP1, UPT, UR10, 0x1, UPT ;  /* 0x000000010a00788c */ /* 0x000fe2000bf25270 */
[----:B------:R-:W-:-:S02]  /*1600*/  UMOV UR6, UR7 ;  /* 0x0000000700067c82 */ /* 0x000fc40008000000 */
[----:B------:R-:W-:Y:S01]  /*1610*/  UMOV UR4, UR5 ;  /* 0x0000000500047c82 */ /* 0x000fe20008000000 */
[----:B------:R-:W-:Y:S02]  /*1620*/  USHF.R.U32.HI UR6, URZ, UR9, UR6 ;  /* 0x00000009ff067299 */ /* 0x000fe40008011606 */
[----:B---3--:R-:W-:Y:S02]  /*1630*/  USHF.R.U32.HI UR4, URZ, UR13, UR4 ;  /* 0x0000000dff047299 */ /* 0x008fe40008011604 */
[----:B------:R-:W-:Y:S02]  /*1640*/  USEL UR5, UR16, UR6, !UP2 ;  /* 0x0000000610057287 */ /* 0x000fe4000d000000 */
[----:B------:R-:W-:-:S04]  /*1650*/  USEL UR4, UR20, UR4, !UP1 ;  /* 0x0000000414047287 */ /* 0x000fc8000c800000 */
[----:B------:R-:W-:Y:S02]  /*1660*/  UIADD3 UR6, UPT, UPT, UR5, -UR4, URZ ;  /* 0x8000000405067290 */ /* 0x000fe4000fffe0ff */
[----:B------:R-:W-:Y:S02]  /*1670*/  UIADD3 UR4, UPT, UPT, -UR5, UR4, URZ ;  /* 0x0000000405047290 */ /* 0x000fe4000fffe1ff */
[----:B------:R-:W-:Y:S02]  /*1680*/  UIMAD UR20, UR6, UR10, UR20 ;  /* 0x0000000a061472a4 */ /* 0x000fe4000f8e0214 */
[----:B------:R-:W-:-:S12]  /*1690*/  UIMAD UR16, UR4, UR12, UR16 ;  /* 0x0000000c041072a4 */ /* 0x000fd8000f8e0210 */
.L_x_19:
[----:B------:R-:W-:Y:S05]  /*16a0*/  BRA.U !UP5, `(.L_x_20) ;  /* 0x000000010d0c7547 */ /* 0x000fea000b800000 */
[----:B------:R-:W-:Y:S01]  /*16b0*/  UCGABAR_WAIT ;  /* 0x0000000000007dc7 */ /* 0x000fe20008000000 */
[----:B------:R-:W-:Y:S01]  /*16c0*/  CCTL.IVALL ;  /* 0x00000000ff00798f */ /* 0x000fe20002000000 */
[----:B------:R-:W-:Y:S05]  /*16d0*/  BRA `(.L_x_21) ;  /* 0x0000000000047947 */ /* 0x000fea0003800000 */
.L_x_20:
[----:B------:R-:W-:Y:S06]  /*16e0*/  BAR.SYNC.DEFER_BLOCKING 0x0 ;  /* 0x0000000000007b1d */ /* 0x000fec0000010000 */
.L_x_21:
[----:B------:R-:W-:Y:S05]  /*16f0*/  BRA.U UP0, `(.L_x_22) ;  /* 0x0000001500087547 */ /* 0x000fea000b800000 */
[----:B------:R-:W1:Y:S01]  /*1700*/  LDCU UR6, c[0x0][0x38c] ;  /* 0x00007180ff0677ac */ /* 0x000e620008000800 */
[----:B------:R-:W-:Y:S01]  /*1710*/  PLOP3.LUT P1, PT, PT, PT, UP3, 0x80, 0x8 ;  /* 0x000000000008781c */ /* 0x000fe20003f2f038 */
[----:B------:R-:W-:Y:S01]  /*1720*/  IMAD.MOV.U32 R12, RZ, RZ, 0x1 ;  /* 0x00000001ff0c7424 */ /* 0x000fe200078e00ff */
[----:B------:R-:W-:Y:S01]  /*1730*/  ISETP.EQ.OR P2, PT, R0, RZ, P3 ;  /* 0x000000ff0000720c */ /* 0x000fe20001f42670 */
[----:B------:R-:W-:Y:S01]  /*1740*/  UISETP.NE.AND UP1, UPT, UR17, URZ, UPT ;  /* 0x000000ff1100728c */ /* 0x000fe2000bf25270 */
[----:B------:R-:W-:Y:S02]  /*1750*/  PLOP3.LUT P1, PT, P1, PT, PT, 0x8, 0x80 ;  /* 0x000000000080781c */ /* 0x000fe40000f2e170 */
[----:B------:R-:W-:Y:S01]  /*1760*/  CS2R R10, SRZ ;  /* 0x00000000000a7805 */ /* 0x000fe2000001ff00 */
[----:B------:R-:W-:Y:S01]  /*1770*/  IMAD.MOV.U32 R9, RZ, RZ, RZ ;  /* 0x000000ffff097224 */ /* 0x000fe200078e00ff */
[----:B------:R-:W2:Y:S01]  /*1780*/  LDCU UR39, c[0x0][0x370] ;  /* 0x00006e00ff2777ac */ /* 0x000ea20008000800 */
[----:B------:R-:W-:Y:S01]  /*1790*/  IMAD.MOV.U32 R8, RZ, RZ, 0x1 ;  /* 0x00000001ff087424 */ /* 0x000fe200078e00ff */
[----:B------:R-:W-:Y:S01]  /*17a0*/  USEL UR25, UR43, 0x2, UP1 ;  /* 0x000000022b197887 */ /* 0x000fe20008800000 */
[----:B------:R-:W3:Y:S01]  /*17b0*/  LDCU.64 UR28, c[0x0][0x348] ;  /* 0x00006900ff1c77ac */ /* 0x000ee20008000a00 */
[----:B-1----:R-:W-:-:S02]  /*17c0*/  UIADD3 UR5, UPT, UPT, UR6, 0x3f, URZ ;  /* 0x0000003f06057890 */ /* 0x002fc4000fffe0ff */
[----:B------:R-:W-:Y:S02]  /*17d0*/  USHF.R.U32.HI UR44, URZ, 0x6, UR21 ;  /* 0x00000006ff2c7899 */ /* 0x000fe40008011615 */
[----:B------:R-:W-:Y:S02]  /*17e0*/  USHF.R.S32.HI UR4, URZ, 0x1f, UR5 ;  /* 0x0000001fff047899 */ /* 0x000fe40008011405 */
[----:B------:R-:W-:Y:S02]  /*17f0*/  UIADD3 UR45, UPT, UPT, UR6, 0x7e, URZ ;  /* 0x0000007e062d7890 */ /* 0x000fe4000fffe0ff */
[----:B------:R-:W-:Y:S01]  /*1800*/  ULEA.HI UR4, UR4, UR5, URZ, 0x6 ;  /* 0x0000000504047291 */ /* 0x000fe2000f8f30ff */
[----:B------:R-:W1:Y:S03]  /*1810*/  LDCU UR38, c[0x0][0x374] ;  /* 0x00006e80ff2677ac */ /* 0x000e660008000800 */
[----:B------:R-:W-:-:S02]  /*1820*/  USHF.R.S32.HI UR41, URZ, 0x6, UR4 ;  /* 0x00000006ff297899 */ /* 0x000fc40008011404 */
[----:B------:R-:W-:Y:S02]  /*1830*/  UIADD3 UR4, UPT, UPT, UR6, -0x1, URZ ;  /* 0xffffffff06047890 */ /* 0x000fe4000fffe0ff */
[----:B------:R-:W-:Y:S02]  /*1840*/  UISETP.LT.U32.AND UP0, UPT, UR41, 0x6, UPT ;  /* 0x000000062900788c */ /* 0x000fe4000bf01070 */
[----:B------:R-:W-:Y:S02]  /*1850*/  UISETP.GE.U32.AND UP2, UPT, UR4, -0x7f, UPT ;  /* 0xffffff810400788c */ /* 0x000fe4000bf46070 */
[----:B------:R-:W-:Y:S01]  /*1860*/  USEL UR40, UR41, 0x6, UP0 ;  /* 0x0000000629287887 */ /* 0x000fe20008000000 */
[----:B------:R-:W-:-:S03]  /*1870*/  UMOV UR5, URZ ;  /* 0x000000ff00057c82 */ /* 0x000fc60008000000 */
[----:B------:R-:W-:Y:S02]  /*1880*/  UIADD3 UR24, UPT, UPT, UR40, -0x1, URZ ;  /* 0xffffffff28187890 */ /* 0x000fe4000fffe0ff */
[----:B------:R-:W-:-:S03]  /*1890*/  UIADD3 UR43, UPT, UPT, UR41, -UR40, URZ ;  /* 0x80000028292b7290 */ /* 0x000fc6000fffe0ff */
[----:B------:R-:W-:-:S04]  /*18a0*/  @UP2 UIADD3 UR24, UPT, UPT, UR40, URZ, URZ ;  /* 0x000000ff28182290 */ /* 0x000fc8000fffe0ff */
[----:B-123--:R-:W-:-:S12]  /*18b0*/  UIADD3 UR24, UPT, UPT, UR24, 0x1, URZ ;  /* 0x0000000118187890 */ /* 0x00efd8000fffe0ff */
.L_x_42:
[----:B------:R-:W-:Y:S01]  /*18c0*/  UISETP.NE.AND UP0, UPT, UR47, URZ, UPT ;  /* 0x000000ff2f00728c */ /* 0x000fe2000bf05270 */
[----:B-1----:R-:W1:Y:S08]  /*18d0*/  S2UR UR47, SR_CgaCtaId ;  /* 0x00000000002f79c3 */ /* 0x002e700000008800 */
[----:B------:R-:W-:Y:S05]  /*18e0*/  BRA.U UP0, `(.L_x_23) ;  /* 0x0000000100347547 */ /* 0x000fea000b800000 */
[----:B------:R-:W2:Y:S01]  /*18f0*/  S2R R0, SR_CgaCtaId ;  /* 0x0000000000007919 */ /* 0x000ea20000008800 */
[----:B------:R-:W-:Y:S02]  /*1900*/  MOV R3, 0x400 ;  /* 0x0000040000037802 */ /* 0x000fe40000000f00 */
[----:B------:R-:W-:Y:S02]  /*1910*/  SHF.L.U32 R2, R8, 0x1f, RZ ;  /* 0x0000001f08027819 */ /* 0x000fe400000006ff */
[----:B--2---:R-:W-:-:S05]  /*1920*/  LEA R0, R0, R3, 0x18 ;  /* 0x0000000300007211 */ /* 0x004fca00078ec0ff */
[----:B------:R-:W-:-:S04]  /*1930*/  IMAD R3, R9, 0x8, R0 ;  /* 0x0000000809037824 */ /* 0x000fc800078e0200 */
[----:B------:R-:W2:Y:S02]  /*1940*/  SYNCS.PHASECHK.TRANS64.TRYWAIT P0, [R3+URZ+0x120], R2 ;  /* 0x00012002030075a7 */ /* 0x000ea400080011ff */
[----:B--2---:R-:W-:Y:S05]  /*1950*/  @!P0 BRA `(.L_x_24) ;  /* 0x0000007c00148947 */ /* 0x004fea0003800000 */
.L_x_140:
[----:B------:R-:W-:Y:S01]  /*1960*/  VIADD R9, R9, 0x1 ;  /* 0x0000000109097836 */ /* 0x000fe20000000000 */
[----:B------:R2:W-:Y:S04]  /*1970*/  SYNCS.ARRIVE.TRANS64.A1T0 RZ, [R3+URZ+0x110], RZ ;  /* 0x000110ff03ff79a7 */ /* 0x0005e800081000ff */
[----:B------:R-:W-:-:S04]  /*1980*/  ISETP.NE.AND P0, PT, R9, 0x2, PT ;  /* 0x000000020900780c */ /* 0x000fc80003f05270 */
[----:B------:R-:W-:Y:S02]  /*1990*/  SEL R9, R9, RZ, P0 ;  /* 0x000000ff09097207 */ /* 0x000fe40000000000 */
[----:B--2---:R-:W-:-:S04]  /*19a0*/  SEL R3, RZ, 0x1, P0 ;  /* 0x00000001ff037807 */ /* 0x004fc80000000000 */
[----:B------:R-:W-:-:S07]  /*19b0*/  LOP3.LUT R8, R8, R3, RZ, 0x3c, !PT ;  /* 0x0000000308087212 */ /* 0x000fce00078e3cff */
.L_x_23:
[----:B------:R-:W-:Y:S01]  /*19c0*/  UMOV UR6, 0x400 ;  /* 0x0000040000067882 */ /* 0x000fe20000000000 */
[----:B------:R-:W-:Y:S01]  /*19d0*/  SHF.L.U32 R0, R12, 0x1f, RZ ;  /* 0x0000001f0c007819 */ /* 0x000fe200000006ff */
[----:B-1----:R-:W-:Y:S02]  /*19e0*/  ULEA UR6, UR47, UR6, 0x18 ;  /* 0x000000062f067291 */ /* 0x002fe4000f8ec0ff */
[----:B------:R-:W-:Y:S02]  /*19f0*/  UISETP.GE.U32.AND UP0, UPT, UR45, 0x7f, UPT ;  /* 0x0000007f2d00788c */ /* 0x000fe4000bf06070 */
[----:B------:R-:W-:Y:S02]  /*1a00*/  ULEA UR4, UR5, UR6, 0x3 ;  /* 0x0000000605047291 */ /* 0x000fe4000f8e18ff */
[----:B------:R-:W-:Y:S02]  /*1a10*/  USHF.L.U32 UR11, UR20, 0x7, URZ ;  /* 0x00000007140b7899 */ /* 0x000fe400080006ff */
[----:B------:R-:W-:Y:S01]  /*1a20*/  ULEA UR35, UR16, UR44, 0x7 ;  /* 0x0000002c10237291 */ /* 0x000fe2000f8e38ff */
[----:B------:R-:W-:-:S04]  /*1a30*/  UMOV UR13, URZ ;  /* 0x000000ff000d7c82 */ /* 0x000fc80008000000 */
[----:B------:R1:W2:Y:S01]  /*1a40*/  SYNCS.PHASECHK.TRANS64.TRYWAIT P0, [UR4+0x30], R0 ;  /* 0x00003000ff0075a7 */ /* 0x0002a20008001104 */
[----:B------:R-:W-:Y:S06]  /*1a50*/  BRA.U !UP0, `(.L_x_25) ;  /* 0x0000000108bc7547 */ /* 0x000fec000b800000 */
[----:B------:R-:W-:Y:S01]  /*1a60*/  UMOV UR7, URZ ;  /* 0x000000ff00077c82 */ /* 0x000fe20008000000 */
[----:B------:R-:W-:-:S05]  /*1a70*/  UMOV UR4, UR5 ;  /* 0x0000000500047c82 */ /* 0x000fca0008000000 */
.L_x_31:
[----:B------:R-:W-:Y:S01]  /*1a80*/  ULEA UR33, UR4, UR6, 0x3 ;  /* 0x0000000604217291 */ /* 0x000fe2000f8e18ff */
[----:B--2---:R-:W-:Y:S01]  /*1a90*/  @!P3 MOV R2, 0x8000 ;  /* 0x000080000002b802 */ /* 0x004fe20000000f00 */
[----:B--2-4-:R-:W-:Y:S10]  /*1aa0*/  @P0 BRA `(.L_x_26) ;  /* 0x00000000000c0947 */ /* 0x014ff40003800000 */
[----:B------:R-:W-:-:S04]  /*1ab0*/  SHF.L.U32 R3, R12, 0x1f, RZ ;  /* 0x0000001f0c037819 */ /* 0x000fc800000006ff */
[----:B------:R-:W2:Y:S02]  /*1ac0*/  SYNCS.PHASECHK.TRANS64.TRYWAIT P0, [UR33+0x30], R3 ;  /* 0x00003003ff0075a7 */ /* 0x000ea40008001121 */
[----:B--2---:R-:W-:Y:S05]  /*1ad0*/  @!P0 BRA `(.L_x_27) ;  /* 0x0000007800c88947 */ /* 0x004fea0003800000 */
.L_x_26:
[----:B------:R2:W-:Y:S01]  /*1ae0*/  @!P3 SYNCS.ARRIVE.TRANS64 RZ, [UR33], R2 ;  /* 0x00000002ffffb9a7 */ /* 0x0005e20008000021 */
[----:B------:R-:W-:-:S04]  /*1af0*/  ULOP3.LUT UR5, UR25, 0x2, URZ, 0xfc, !UPT ;  /* 0x0000000219057892 */ /* 0x000fc8000f8efcff */
[----:B------:R-:W-:-:S09]  /*1b00*/  UISETP.NE.AND UP0, UPT, UR5, 0x2, UPT ;  /* 0x000000020500788c */ /* 0x000fd2000bf05270 */
[----:B------:R-:W-:Y:S05]  /*1b10*/  BRA.U UP0, `(.L_x_28) ;  /* 0x0000000100047547 */ /* 0x000fea000b800000 */
[----:B------:R-:W-:Y:S05]  /*1b20*/  BPT.TRAP 0x1 ;  /* 0x000000040000795c */ /* 0x000fea0000300000 */
.L_x_28:
[----:B------:R-:W-:Y:S04]  /*1b30*/  BSSY.RECONVERGENT B0, `(.L_x_29) ;  /* 0x0000003000007945 */ /* 0x000fe80003800200 */
[----:B------:R-:W-:Y:S05]  /*1b40*/  @P2 BRA `(.L_x_30) ;  /* 0x0000000000042947 */ /* 0x000fea0003800000 */
[----:B------:R-:W-:Y:S05]  /*1b50*/  BPT.TRAP 0x1 ;  /* 0x000000040000795c */ /* 0x000fea0000300000 */
.L_x_30:
[----:B------:R-:W-:Y:S05]  /*1b60*/  BSYNC.RECONVERGENT B0 ;  /* 0x0000000000007941 */ /* 0x000fea0003800200 */
.L_x_29:
[----:B------:R-:W-:Y:S02]  /*1b70*/  UIADD3 UR5, UPT, UPT, UR4, 0x1, URZ ;  /* 0x0000000104057890 */ /* 0x000fe4000fffe0ff */
[----:B------:R-:W-:Y:S02]  /*1b80*/  UIADD3 UR16, UP1, UPT, UR28, 0x80, URZ ;  /* 0x000000801c107890 */ /* 0x000fe4000ff3e0ff */
[----:B------:R-:W-:Y:S02]  /*1b90*/  UISETP.NE.AND UP0, UPT, UR5, 0x6, UPT ;  /* 0x000000060500788c */ /* 0x000fe4000bf05270 */
[----:B------:R-:W-:Y:S02]  /*1ba0*/  USHF.L.U32 UR34, UR7, 0x6, URZ ;  /* 0x0000000607227899 */ /* 0x000fe400080006ff */
[----:B------:R-:W-:Y:S02]  /*1bb0*/  USEL UR9, URZ, 0x1, UP0 ;  /* 0x00000001ff097887 */ /* 0x000fe40008000000 */
[----:B------:R-:W-:-:S02]  /*1bc0*/  USEL UR5, UR5, URZ, UP0 ;  /* 0x000000ff05057287 */ /* 0x000fc40008000000 */
[----:B------:R-:W-:Y:S02]  /*1bd0*/  UIADD3 UR14, UP0, UPT, UR28, 0x180, URZ ;  /* 0x000001801c0e7890 */ /* 0x000fe4000ff1e0ff */
[----:B------:R-:W-:Y:S01]  /*1be0*/  ULEA UR8, UR5, UR6, 0x3 ;  /* 0x0000000605087291 */ /* 0x000fe2000f8e18ff */
[----:B------:R-:W-:Y:S01]  /*1bf0*/  LOP3.LUT R12, R12, UR9, RZ, 0x3c, !PT ;  /* 0x000000090c0c7c12 */ /* 0x000fe2000f8e3cff */
[----:B------:R-:W-:Y:S02]  /*1c00*/  UIADD3.X UR17, UPT, UPT, URZ, UR29, URZ, UP1, !UPT ;  /* 0x0000001dff117290 */ /* 0x000fe40008ffe4ff */
[----:B------:R-:W-:Y:S01]  /*1c10*/  UIADD3.X UR15, UPT, UPT, URZ, UR29, URZ, UP0, !UPT ;  /* 0x0000001dff0f7290 */ /* 0x000fe200087fe4ff */
[----:B-1----:R-:W-:Y:S01]  /*1c20*/  SHF.L.U32 R0, R12, 0x1f, RZ ;  /* 0x0000001f0c007819 */ /* 0x002fe200000006ff */
[----:B------:R-:W-:Y:S01]  /*1c30*/  UMOV UR18, 0x0 ;  /* 0x0000000000127882 */ /* 0x000fe20000000000 */
[----:B------:R-:W-:Y:S01]  /*1c40*/  UMOV UR19, 0x10000000 ;  /* 0x1000000000137882 */ /* 0x000fe20000000000 */
[----:B------:R-:W-:Y:S01]  /*1c50*/  UMOV UR12, UR36 ;  /* 0x00000024000c7c82 */ /* 0x000fe20008000000 */
[----:B------:R3:W4:Y:S01]  /*1c60*/  SYNCS.PHASECHK.TRANS64.TRYWAIT P0, [UR8+0x30], R0 ;  /* 0x00003000ff0075a7 */ /* 0x0007220008001108 */
[----:B------:R-:W-:Y:S01]  /*1c70*/  USHF.L.U32 UR8, UR4, 0xe, URZ ;  /* 0x0000000e04087899 */ /* 0x000fe200080006ff */
[----:B------:R-:W-:-:S02]  /*1c80*/  UMOV UR9, UR33 ;  /* 0x0000002100097c82 */ /* 0x000fc40008000000 */
[----:B------:R-:W-:Y:S01]  /*1c90*/  UMOV UR4, 0xf0000 ;  /* 0x000f000000047882 */ /* 0x000fe20000000000 */
[----:B------:R-:W-:Y:S02]  /*1ca0*/  ULEA UR32, UR21, UR8, 0x1 ;  /* 0x0000000815207291 */ /* 0x000fe4000f8e08ff */
[----:B------:R-:W-:Y:S02]  /*1cb0*/  UIADD3 UR8, UPT, UPT, UR6, 0x20400, UR8 ;  /* 0x0002040006087890 */ /* 0x000fe4000fffe008 */
[----:B------:R-:W-:Y:S01]  /*1cc0*/  UIADD3 UR32, UPT, UPT, UR6, 0x8400, UR32 ;  /* 0x0000840006207890 */ /* 0x000fe2000fffe020 */
[----:B------:R-:W-:Y:S01]  /*1cd0*/  UMOV UR10, UR34 ;  /* 0x00000022000a7c82 */ /* 0x000fe20008000000 */
[----:B------:R-:W-:Y:S01]  /*1ce0*/  UIADD3 UR7, UPT, UPT, UR7, 0x1, URZ ;  /* 0x0000000107077890 */ /* 0x000fe2000fffe0ff */
[----:B------:R-:W-:-:S03]  /*1cf0*/  UMOV UR13, UR24 ;  /* 0x00000018000d7c82 */ /* 0x000fc60008000000 */
[----:B------:R-:W-:-:S03]  /*1d00*/  UISETP.NE.AND UP0, UPT, UR7, UR24, UPT ;  /* 0x000000180700728c */ /* 0x000fc6000bf05270 */
[----:B------:R1:W-:Y:S01]  /*1d10*/  UTMALDG.3D.MULTICAST [UR32], [UR16], UR4, desc[UR18] ;  /* 0x00001220100073b4 */ /* 0x0003e20008011804 */
[----:B------:R3:W-:Y:S01]  /*1d20*/  UTMALDG.3D [UR8], [UR14], desc[UR18] ;  /* 0x000012080e0075b4 */ /* 0x0007e20008011000 */
[----:B-1----:R-:W-:-:S04]  /*1d30*/  UMOV UR4, UR5 ;  /* 0x0000000500047c82 */ /* 0x002fc80008000000 */
[----:B---3--:R-:W-:Y:S05]  /*1d40*/  BRA.U UP0, `(.L_x_31) ;  /* 0xfffffffd004c7547 */ /* 0x008fea000b83ffff */
.L_x_25:
[----:B------:R-:W-:Y:S01]  /*1d50*/  ULEA UR4, UR5, UR6, 0x3 ;  /* 0x0000000605047291 */ /* 0x000fe2000f8e18ff */
[----:B-1----:R-:W-:Y:S01]  /*1d60*/  SHF.L.U32 R0, R12, 0x1f, RZ ;  /* 0x0000001f0c007819 */ /* 0x002fe200000006ff */
[----:B------:R-:W-:Y:S01]  /*1d70*/  @!P1 SYNCS.ARRIVE.TRANS64.A1T0 RZ, [UR6+0xa8], RZ ;  /* 0x0000a8ffffff99a7 */ /* 0x000fe20008100006 */
[----:B------:R-:W-:-:S06]  /*1d80*/  UISETP.GT.AND UP0, UPT, UR41, UR40, UPT ;  /* 0x000000282900728c */ /* 0x000fcc000bf04270 */
[----:B--2-4-:R1:W2:Y:S03]  /*1d90*/  SYNCS.PHASECHK.TRANS64.TRYWAIT P0, [UR4+0x30], R0 ;  /* 0x00003000ff0075a7 */ /* 0x0142a60008001104 */
[----:B------:R-:W-:Y:S05]  /*1da0*/  BRA.U !UP0, `(.L_x_32) ;  /* 0x0000000108c07547 */ /* 0x000fea000b800000 */
[----:B------:R-:W-:Y:S01]  /*1db0*/  UIADD3 UR26, UPT, UPT, UR43, UR13, URZ ;  /* 0x0000000d2b1a7290 */ /* 0x000fe2000fffe0ff */
[----:B------:R-:W-:-:S11]  /*1dc0*/  UMOV UR4, UR5 ;  /* 0x0000000500047c82 */ /* 0x000fd60008000000 */
.L_x_38:
[----:B------:R-:W-:Y:S01]  /*1dd0*/  ULEA UR17, UR4, UR6, 0x3 ;  /* 0x0000000604117291 */ /* 0x000fe2000f8e18ff */
[----:B--2---:R-:W-:Y:S01]  /*1de0*/  @!P3 MOV R2, 0x8000 ;  /* 0x000080000002b802 */ /* 0x004fe20000000f00 */
[----:B--2-4-:R-:W-:Y:S10]  /*1df0*/  @P0 BRA `(.L_x_33) ;  /* 0x00000000000c0947 */ /* 0x014ff40003800000 */
[----:B------:R-:W-:-:S04]  /*1e00*/  SHF.L.U32 R3, R12, 0x1f, RZ ;  /* 0x0000001f0c037819 */ /* 0x000fc800000006ff */
[----:B------:R-:W2:Y:S02]  /*1e10*/  SYNCS.PHASECHK.TRANS64.TRYWAIT P0, [UR17+0x30], R3 ;  /* 0x00003003ff0075a7 */ /* 0x000ea40008001111 */
[----:B--2---:R-:W-:Y:S05]  /*1e20*/  @!P0 BRA `(.L_x_34) ;  /* 0x00000078000c8947 */ /* 0x004fea0003800000 */
.L_x_33:
[----:B------:R2:W-:Y:S01]  /*1e30*/  @!P3 SYNCS.ARRIVE.TRANS64 RZ, [UR17], R2 ;  /* 0x00000002ffffb9a7 */ /* 0x0005e20008000011 */
[----:B------:R-:W-:-:S04]  /*1e40*/  ULOP3.LUT UR5, UR25, 0x2, URZ, 0xfc, !UPT ;  /* 0x0000000219057892 */ /* 0x000fc8000f8efcff */
[----:B------:R-:W-:-:S09]  /*1e50*/  UISETP.NE.AND UP0, UPT, UR5, 0x2, UPT ;  /* 0x000000020500788c */ /* 0x000fd2000bf05270 */
[----:B------:R-:W-:Y:S05]  /*1e60*/  BRA.U UP0, `(.L_x_35) ;  /* 0x0000000100047547 */ /* 0x000fea000b800000 */
[----:B------:R-:W-:Y:S05]  /*1e70*/  BPT.TRAP 0x1 ;  /* 0x000000040000795c */ /* 0x000fea0000300000 */
.L_x_35:
[----:B------:R-:W-:Y:S04]  /*1e80*/  BSSY.RECONVERGENT B0, `(.L_x_36) ;  /* 0x0000003000007945 */ /* 0x000fe80003800200 */
[----:B------:R-:W-:Y:S05]  /*1e90*/  @P2 BRA `(.L_x_37) ;  /* 0x0000000000042947 */ /* 0x000fea0003800000 */
[----:B------:R-:W-:Y:S05]  /*1ea0*/  BPT.TRAP 0x1 ;  /* 0x000000040000795c */ /* 0x000fea0000300000 */
.L_x_37:
[----:B------:R-:W-:Y:S05]  /*1eb0*/  BSYNC.RECONVERGENT B0 ;  /* 0x0000000000007941 */ /* 0x000fea0003800200 */
.L_x_36:
[----:B------:R-:W-:Y:S02]  /*1ec0*/  UIADD3 UR5, UPT, UPT, UR4, 0x1, URZ ;  /* 0x0000000104057890 */ /* 0x000fe4000fffe0ff */
[----:B------:R-:W-:Y:S02]  /*1ed0*/  UIADD3 UR14, UP1, UPT, UR28, 0x80, URZ ;  /* 0x000000801c0e7890 */ /* 0x000fe4000ff3e0ff */
[----:B------:R-:W-:Y:S02]  /*1ee0*/  UISETP.NE.AND UP0, UPT, UR5, 0x6, UPT ;  /* 0x000000060500788c */ /* 0x000fe4000bf05270 */
[----:B------:R-:W-:Y:S02]  /*1ef0*/  USHF.L.U32 UR18, UR13, 0x6, URZ ;  /* 0x000000060d127899 */ /* 0x000fe400080006ff */
[----:B------:R-:W-:Y:S02]  /*1f00*/  USEL UR8, URZ, 0x1, UP0 ;  /* 0x00000001ff087887 */ /* 0x000fe40008000000 */
[----:B------:R-:W-:-:S02]  /*1f10*/  USEL UR5, UR5, URZ, UP0 ;  /* 0x000000ff05057287 */ /* 0x000fc40008000000 */
[----:B------:R-:W-:Y:S02]  /*1f20*/  UIADD3 UR22, UP0, UPT, UR28, 0x180, URZ ;  /* 0x000001801c167890 */ /* 0x000fe4000ff1e0ff */
[----:B------:R-:W-:Y:S01]  /*1f30*/  LOP3.LUT R12, R12, UR8, RZ, 0x3c, !PT ;  /* 0x000000080c0c7c12 */ /* 0x000fe2000f8e3cff */
[----:B------:R-:W-:Y:S02]  /*1f40*/  USHF.L.U32 UR8, UR4, 0xe, URZ ;  /* 0x0000000e04087899 */ /* 0x000fe400080006ff */
[----:B------:R-:W-:Y:S01]  /*1f50*/  ULEA UR7, UR5, UR6, 0x3 ;  /* 0x0000000605077291 */ /* 0x000fe2000f8e18ff */
[----:B-1----:R-:W-:Y:S01]  /*1f60*/  SHF.L.U32 R0, R12, 0x1f, RZ ;  /* 0x0000001f0c007819 */ /* 0x002fe200000006ff */
[----:B------:R-:W-:Y:S02]  /*1f70*/  ULEA UR16, UR21, UR8, 0x1 ;  /* 0x0000000815107291 */ /* 0x000fe4000f8e08ff */
[----:B------:R-:W-:Y:S02]  /*1f80*/  UIADD3.X UR15, UPT, UPT, URZ, UR29, URZ, UP1, !UPT ;  /* 0x0000001dff0f7290 */ /* 0x000fe40008ffe4ff */
[----:B------:R-:W-:-:S02]  /*1f90*/  UIADD3 UR16, UPT, UPT, UR6, 0x8400, UR16 ;  /* 0x0000840006107890 */ /* 0x000fc4000fffe010 */
[----:B------:R-:W-:Y:S01]  /*1fa0*/  UIADD3 UR8, UPT, UPT, UR6, 0x20400, UR8 ;  /* 0x0002040006087890 */ /* 0x000fe2000fffe008 */
[----:B------:R3:W4:Y:S01]  /*1fb0*/  SYNCS.PHASECHK.TRANS64.TRYWAIT P0, [UR7+0x30], R0 ;  /* 0x00003000ff0075a7 */ /* 0x0007220008001107 */
[----:B------:R-:W-:Y:S01]  /*1fc0*/  UIADD3.X UR23, UPT, UPT, URZ, UR29, URZ, UP0, !UPT ;  /* 0x0000001dff177290 */ /* 0x000fe200087fe4ff */
[----:B------:R-:W-:Y:S01]  /*1fd0*/  UMOV UR4, 0xf0000 ;  /* 0x000f000000047882 */ /* 0x000fe20000000000 */
[----:B------:R-:W-:Y:S01]  /*1fe0*/  UMOV UR30, 0x0 ;  /* 0x00000000001e7882 */ /* 0x000fe20000000000 */
[----:B------:R-:W-:Y:S01]  /*1ff0*/  UMOV UR31, 0x10000000 ;  /* 0x10000000001f7882 */ /* 0x000fe20000000000 */
[----:B------:R-:W-:Y:S01]  /*2000*/  UMOV UR19, UR35 ;  /* 0x0000002300137c82 */ /* 0x000fe20008000000 */
[----:B------:R-:W-:Y:S01]  /*2010*/  UMOV UR20, UR36 ;  /* 0x0000002400147c82 */ /* 0x000fe20008000000 */
[----:B------:R-:W-:Y:S01]  /*2020*/  UMOV UR12, UR36 ;  /* 0x00000024000c7c82 */ /* 0x000fe20008000000 */
[----:B------:R-:W-:Y:S01]  /*2030*/  UMOV UR9, UR17 ;  /* 0x0000001100097c82 */ /* 0x000fe20008000000 */
[----:B------:R-:W-:Y:S01]  /*2040*/  UMOV UR10, UR18 ;  /* 0x00000012000a7c82 */ /* 0x000fe20008000000 */
[----:B------:R1:W-:Y:S01]  /*2050*/  UTMALDG.3D.MULTICAST [UR16], [UR14], UR4, desc[UR30] ;  /* 0x00001e100e0073b4 */ /* 0x0003e20008011804 */
[----:B------:R-:W-:-:S04]  /*2060*/  UIADD3 UR13, UPT, UPT, UR13, 0x1, URZ ;  /* 0x000000010d0d7890 */ /* 0x000fc8000fffe0ff */
[----:B------:R-:W-:Y:S01]  /*2070*/  UISETP.NE.AND UP0, UPT, UR13, UR26, UPT ;  /* 0x0000001a0d00728c */ /* 0x000fe2000bf05270 */
[----:B------:R3:W-:Y:S01]  /*2080*/  UTMALDG.3D [UR8], [UR22], desc[UR30] ;  /* 0x00001e08160075b4 */ /* 0x0007e20008011000 */
[----:B-1----:R-:W-:-:S07]  /*2090*/  UMOV UR4, UR5 ;  /* 0x0000000500047c82 */ /* 0x002fce0008000000 */
[----:B---3--:R-:W-:Y:S05]  /*20a0*/  BRA.U UP0, `(.L_x_38) ;  /* 0xfffffffd00487547 */ /* 0x008fea000b83ffff */
.L_x_32:
[C---:B------:R-:W-:Y:S01]  /*20b0*/  LEA R3, R11.reuse, UR6, 0x3 ;  /* 0x000000060b037c11 */ /* 0x040fe2000f8e18ff */
[----:B------:R-:W-:Y:S01]  /*20c0*/  NOP ;  /* 0x0000000000007918 */ /* 0x000fe20000000000 */
[----:B-1----:R-:W-:Y:S02]  /*20d0*/  SHF.L.U32 R0, R10, 0x1f, RZ ;  /* 0x0000001f0a007819 */ /* 0x002fe400000006ff */
[----:B------:R-:W-:Y:S02]  /*20e0*/  LEA R5, R11, UR6, 0x4 ;  /* 0x000000060b057c11 */ /* 0x000fe4000f8e20ff */
[----:B--2-4-:R-:W1:Y:S02]  /*20f0*/  SYNCS.PHASECHK.TRANS64.TRYWAIT P0, [R3+URZ+0xb0], R0 ;  /* 0x0000b000030075a7 */ /* 0x014e6400080011ff */
[----:B-1----:R-:W-:Y:S05]  /*2100*/  @!P0 BRA `(.L_x_39) ;  /* 0x00000074006c8947 */ /* 0x002fea0003800000 */
.L_x_143:
[----:B------:R-:W2:Y:S01]  /*2110*/  LDS.128 R4, [R5+0x140] ;  /* 0x0001400005047984 */ /* 0x000ea20000000c00 */
[----:B------:R-:W-:Y:S01]  /*2120*/  UISETP.GE.AND UP0, UPT, UR42, 0x1, UPT ;  /* 0x000000012a00788c */ /* 0x000fe2000bf06270 */
[----:B------:R-:W-:Y:S01]  /*2130*/  @!PT LDS RZ, [RZ] ;  /* 0x00000000fffff984 */ /* 0x000fe20000000800 */
[----:B------:R-:W-:Y:S01]  /*2140*/  @!PT LDS RZ, [RZ] ;  /* 0x00000000fffff984 */ /* 0x000fe20000000800 */
[----:B------:R-:W-:Y:S01]  /*2150*/  @!PT LDS RZ, [RZ] ;  /* 0x00000000fffff984 */ /* 0x000fe20000000800 */
[----:B------:R-:W-:Y:S01]  /*2160*/  @!PT LDS RZ, [RZ] ;  /* 0x00000000fffff984 */ /* 0x000fe20000000800 */
[----:B------:R3:W-:Y:S06]  /*2170*/  MEMBAR.ALL.CTA ;  /* 0x0000000000007992 */ /* 0x0007ec0000008000 */
[----:B---3--:R-:W3:Y:S01]  /*2180*/  FENCE.VIEW.ASYNC.S ;  /* 0x00000000000073c6 */ /* 0x008ee20000000000 */
[----:B--2---:R-:W-:-:S13]  /*2190*/  LOP3.LUT P0, RZ, R6, 0x1, RZ, 0xc0, !PT ;  /* 0x0000000106ff7812 */ /* 0x004fda000780c0ff */
[----:B---3--:R-:W-:Y:S01]  /*21a0*/  VOTEU.ANY UP1, P0 ;  /* 0x0000000000ff7886 */ /* 0x008fe20000020100 */
[----:B------:R-:W-:-:S13]  /*21b0*/  PLOP3.LUT P0, PT, PT, PT, UP1, 0x80, 0x8 ;  /* 0x000000000008781c */ /* 0x000fda0003f0f018 */
[----:B-1----:R-:W-:Y:S02]  /*21c0*/  @P0 LOP3.LUT R0, R5, 0xffff, RZ, 0xc0, !PT ;  /* 0x0000ffff05000812 */ /* 0x002fe400078ec0ff */
[----:B------:R-:W-:Y:S02]  /*21d0*/  @P0 MOV R2, R4 ;  /* 0x0000000400020202 */ /* 0x000fe40000000f00 */
[----:B------:R-:W-:Y:S01]  /*21e0*/  @P0 R2UR UR7, R0 ;  /* 0x00000000000702ca */ /* 0x000fe200000e0000 */
[----:B------:R-:W-:Y:S01]  /*21f0*/  VIADD R0, R3, 0xc0 ;  /* 0x000000c003007836 */ /* 0x000fe20000000000 */
[----:B------:R-:W-:Y:S02]  /*2200*/  @P0 SHF.R.U32.HI R4, RZ, 0x10, R5 ;  /* 0x00000010ff040819 */ /* 0x000fe40000011605 */
[----:B------:R-:W-:Y:S02]  /*2210*/  @P0 R2UR UR8, R2 ;  /* 0x00000000020802ca */ /* 0x000fe400000e0000 */
[----:B------:R-:W-:-:S02]  /*2220*/  PRMT R0, RZ, 0x654, R0 ;  /* 0x00000654ff007816 */ /* 0x000fc40000000000 */
[----:B------:R-:W-:Y:S02]  /*2230*/  @P0 R2UR UR4, R4 ;  /* 0x00000000040402ca */ /* 0x000fe400000e0000 */
[----:B------:R1:W-:Y:S03]  /*2240*/  SYNCS.ARRIVE.TRANS64.RED.A1T0 RZ, [R0+URZ], RZ ;  /* 0x000000ff00ff79a7 */ /* 0x0003e600081004ff */
[----:B------:R-:W-:-:S04]  /*2250*/  @UP1 UMOV UR27, UR7 ;  /* 0x00000007001b1c82 */ /* 0x000fc80008000000 */
[----:B------:R-:W-:-:S04]  /*2260*/  @UP1 UMOV UR37, UR8 ;  /* 0x0000000800251c82 */ /* 0x000fc80008000000 */
[----:B------:R-:W-:Y:S01]  /*2270*/  @UP1 UMOV UR36, UR4 ;  /* 0x0000000400241c82 */ /* 0x000fe20008000000 */
[----:B------:R-:W-:Y:S05]  /*2280*/  BRA.U !UP0, `(.L_x_40) ;  /* 0x0000000108d47547 */ /* 0x000fea000b800000 */
[----:B------:R-:W2:Y:S01]  /*2290*/  LDCU.128 UR12, c[0x0][0xb10] ;  /* 0x00016200ff0c77ac */ /* 0x000ea20008000c00 */
[----:B------:R-:W3:Y:S01]  /*22a0*/  LDCU UR26, c[0x0][0xb20] ;  /* 0x00016400ff1a77ac */ /* 0x000ee20008000800 */
[----:B------:R-:W4:Y:S01]  /*22b0*/  LDCU UR20, c[0x0][0xb0c] ;  /* 0x00016180ff1477ac */ /* 0x000f220008000800 */
[----:B------:R-:W1:Y:S01]  /*22c0*/  LDCU.64 UR10, c[0x0][0xb28] ;  /* 0x00016500ff0a77ac */ /* 0x000e620008000a00 */
[----:B------:R-:W-:Y:S02]  /*22d0*/  UISETP.NE.AND UP3, UPT, UR42, 0x1, UPT ;  /* 0x000000012a00788c */ /* 0x000fe4000bf65270 */
[----:B--2---:R-:W-:Y:S02]  /*22e0*/  UIMAD.WIDE.U32 UR16, UR38, UR15, URZ ;  /* 0x0000000f261072a5 */ /* 0x004fe4000f8e00ff */
[----:B------:R-:W-:Y:S02]  /*22f0*/  UIMAD.WIDE.U32 UR8, UR39, UR12, URZ ;  /* 0x0000000c270872a5 */ /* 0x000fe4000f8e00ff */
[----:B------:R-:W-:-:S02]  /*2300*/  UISETP.NE.AND UP0, UPT, UR14, 0x1, UPT ;  /* 0x000000010e00788c */ /* 0x000fc4000bf05270 */
[----:B------:R-:W-:Y:S01]  /*2310*/  UIMAD.WIDE.U32 UR22, UR27, UR15, URZ ;  /* 0x0000000f1b1672a5 */ /* 0x000fe2000f8e00ff */
[----:B------:R-:W-:Y:S02]  /*2320*/  UMOV UR16, UR17 ;  /* 0x0000001100107c82 */ /* 0x000fe40008000000 */
[----:B------:R-:W-:Y:S01]  /*2330*/  UMOV UR8, UR9 ;  /* 0x0000000900087c82 */ /* 0x000fe20008000000 */
[----:B---3--:R-:W-:Y:S02]  /*2340*/  USHF.R.U32.HI UR16, URZ, UR26, UR16 ;  /* 0x0000001aff107299 */ /* 0x008fe40008011610 */
[----:B----4-:R-:W-:Y:S02]  /*2350*/  UISETP.NE.AND UP2, UPT, UR20, 0x1, UPT ;  /* 0x000000011400788c */ /* 0x010fe4000bf45270 */
[----:B------:R-:W-:Y:S02]  /*2360*/  USHF.R.U32.HI UR8, URZ, UR13, UR8 ;  /* 0x0000000dff087299 */ /* 0x000fe40008011608 */
[----:B------:R-:W-:-:S02]  /*2370*/  USEL UR7, UR38, UR16, !UP0 ;  /* 0x0000001026077287 */ /* 0x000fc4000c000000 */
[----:B------:R-:W-:Y:S02]  /*2380*/  USEL UR8, UR39, UR8, !UP2 ;  /* 0x0000000827087287 */ /* 0x000fe4000d000000 */
[----:B-1----:R-:W-:Y:S01]  /*2390*/  UIMAD.WIDE.U32 UR16, UR7, UR10, URZ ;  /* 0x0000000a071072a5 */ /* 0x002fe2000f8e00ff */
[----:B------:R-:W-:Y:S01]  /*23a0*/  UMOV UR4, UR23 ;  /* 0x0000001700047c82 */ /* 0x000fe20008000000 */
[----:B------:R-:W-:Y:S02]  /*23b0*/  UIMAD.WIDE.U32 UR18, UR37, UR12, URZ ;  /* 0x0000000c251272a5 */ /* 0x000fe4000f8e00ff */
[----:B------:R-:W-:-:S03]  /*23c0*/  UIMAD.WIDE.U32 UR22, UR8, UR10, URZ ;  /* 0x0000000a081672a5 */ /* 0x000fc6000f8e00ff */
[----:B------:R-:W-:Y:S01]  /*23d0*/  UMOV UR16, UR17 ;  /* 0x0000001100107c82 */ /* 0x000fe20008000000 */
[----:B------:R-:W-:Y:S02]  /*23e0*/  USHF.R.U32.HI UR4, URZ, UR26, UR4 ;  /* 0x0000001aff047299 */ /* 0x000fe40008011604 */
[----:B------:R-:W-:Y:S01]  /*23f0*/  @UP3 USHF.R.U32.HI UR7, URZ, UR11, UR16 ;  /* 0x0000000bff073299 */ /* 0x000fe20008011610 */
[----:B------:R-:W-:Y:S01]  /*2400*/  UMOV UR18, UR19 ;  /* 0x0000001300127c82 */ /* 0x000fe20008000000 */
[----:B------:R-:W-:Y:S01]  /*2410*/  UMOV UR22, UR23 ;  /* 0x0000001700167c82 */ /* 0x000fe20008000000 */
[----:B------:R-:W-:Y:S02]  /*2420*/  USHF.R.U32.HI UR13, URZ, UR13, UR18 ;  /* 0x0000000dff0d7299 */ /* 0x000fe40008011612 */
[----:B------:R-:W-:Y:S02]  /*2430*/  USEL UR4, UR27, UR4, !UP0 ;  /* 0x000000041b047287 */ /* 0x000fe4000c000000 */
[----:B------:R-:W-:-:S02]  /*2440*/  @UP3 USHF.R.U32.HI UR8, URZ, UR11, UR22 ;  /* 0x0000000bff083299 */ /* 0x000fc40008011616 */
[----:B------:R-:W-:Y:S02]  /*2450*/  UIMAD UR9, UR42, UR7, URZ ;  /* 0x000000072a0972a4 */ /* 0x000fe4000f8e02ff */
[----:B------:R-:W-:Y:S02]  /*2460*/  USEL UR7, UR37, UR13, !UP2 ;  /* 0x0000000d25077287 */ /* 0x000fe4000d000000 */
[----:B------:R-:W-:Y:S02]  /*2470*/  UIMAD UR12, UR42, UR8, URZ ;  /* 0x000000082a0c72a4 */ /* 0x000fe4000f8e02ff */
[----:B------:R-:W-:Y:S02]  /*2480*/  UISETP.GE.AND UP0, UPT, UR4, UR9, UPT ;  /* 0x000000090400728c */ /* 0x000fe4000bf06270 */
[----:B------:R-:W-:Y:S02]  /*2490*/  UIMAD.WIDE.U32 UR16, UR4, UR10, URZ ;  /* 0x0000000a041072a5 */ /* 0x000fe4000f8e00ff */
[----:B------:R-:W-:-:S02]  /*24a0*/  UISETP.GE.OR UP0, UPT, UR7, UR12, UP0 ;  /* 0x0000000c0700728c */ /* 0x000fc40008706670 */
        /* <DEDUP_REMOVED lines=19> */
.L_x_40:
[----:B------:R-:W2:Y:S02]  /*25e0*/  LDCU UR4, c[0x0][0xb30] ;  /* 0x00016600ff0477ac */ /* 0x000ea40008000800 */
[----:B--2---:R-:W-:-:S09]  /*25f0*/  UISETP.NE.AND UP0, UPT, UR4, 0x1, UPT ;  /* 0x000000010400788c */ /* 0x004fd2000bf05270 */
[----:B------:R-:W-:Y:S05]  /*2600*/  BRA.U UP0, `(.L_x_41) ;  /* 0x0000000100447547 */ /* 0x000fea000b800000 */
[----:B------:R-:W2:Y:S01]  /*2610*/  LDCU.128 UR12, c[0x0][0xb10] ;  /* 0x00016200ff0c77ac */ /* 0x000ea20008000c00 */
[----:B------:R-:W3:Y:S01]  /*2620*/  LDCU UR16, c[0x0][0xb0c] ;  /* 0x00016180ff1077ac */ /* 0x000ee20008000800 */
[----:B------:R-:W4:Y:S01]  /*2630*/  LDCU UR17, c[0x0][0xb20] ;  /* 0x00016400ff1177ac */ /* 0x000f220008000800 */
[----:B--2---:R-:W-:Y:S02]  /*2640*/  UIMAD.WIDE.U32 UR10, UR37, UR12, URZ ;  /* 0x0000000c250a72a5 */ /* 0x004fe4000f8e00ff */
[----:B------:R-:W-:Y:S02]  /*2650*/  UIMAD.WIDE.U32 UR8, UR27, UR15, URZ ;  /* 0x0000000f1b0872a5 */ /* 0x000fe4000f8e00ff */
[----:B---3--:R-:W-:Y:S02]  /*2660*/  UISETP.NE.AND UP2, UPT, UR16, 0x1, UPT ;  /* 0x000000011000788c */ /* 0x008fe4000bf45270 */
[----:B------:R-:W-:Y:S01]  /*2670*/  UISETP.NE.AND UP0, UPT, UR14, 0x1, UPT ;  /* 0x000000010e00788c */ /* 0x000fe2000bf05270 */
[----:B------:R-:W-:-:S02]  /*2680*/  UMOV UR7, UR11 ;  /* 0x0000000b00077c82 */ /* 0x000fc40008000000 */
[----:B------:R-:W-:Y:S01]  /*2690*/  UMOV UR4, UR9 ;  /* 0x0000000900047c82 */ /* 0x000fe20008000000 */
[----:B------:R-:W-:Y:S02]  /*26a0*/  USHF.R.U32.HI UR7, URZ, UR13, UR7 ;  /* 0x0000000dff077299 */ /* 0x000fe40008011607 */
[----:B----4-:R-:W-:Y:S02]  /*26b0*/  USHF.R.U32.HI UR4, URZ, UR17, UR4 ;  /* 0x00000011ff047299 */ /* 0x010fe40008011604 */
[----:B------:R-:W-:Y:S02]  /*26c0*/  USEL UR7, UR37, UR7, !UP2 ;  /* 0x0000000725077287 */ /* 0x000fe4000d000000 */
[----:B------:R-:W-:-:S04]  /*26d0*/  USEL UR4, UR27, UR4, !UP0 ;  /* 0x000000041b047287 */ /* 0x000fc8000c000000 */
[----:B------:R-:W-:Y:S02]  /*26e0*/  UIADD3 UR8, UPT, UPT, UR7, -UR4, URZ ;  /* 0x8000000407087290 */ /* 0x000fe4000fffe0ff */
[----:B------:R-:W-:Y:S02]  /*26f0*/  UIADD3 UR4, UPT, UPT, -UR7, UR4, URZ ;  /* 0x0000000407047290 */ /* 0x000fe4000fffe1ff */
[----:B------:R-:W-:Y:S02]  /*2700*/  UIMAD UR27, UR8, UR14, UR27 ;  /* 0x0000000e081b72a4 */ /* 0x000fe4000f8e021b */
[----:B------:R-:W-:-:S12]  /*2710*/  UIMAD UR37, UR4, UR16, UR37 ;  /* 0x00000010042572a4 */ /* 0x000fd8000f8e0225 */
.L_x_41:
[----:B------:R-:W-:Y:S01]  /*2720*/  VIADD R11, R11, 0x1 ;  /* 0x000000010b0b7836 */ /* 0x000fe20000000000 */
[----:B------:R-:W-:Y:S01]  /*2730*/  R2UR UR4, R82 ;  /* 0x00000000520472ca */ /* 0x000fe200000e0000 */
[----:B------:R-:W-:Y:S01]  /*2740*/  UIADD3 UR20, UPT, UPT, UR27, UR63, URZ ;  /* 0x0000003f1b147290 */ /* 0x000fe2000fffe0ff */
[----:B------:R-:W-:Y:S02]  /*2750*/  PLOP3.LUT P1, PT, PT, PT, PT, 0x80, 0x8 ;  /* 0x000000000008781c */ /* 0x000fe40003f2f070 */
[----:B------:R-:W-:-:S04]  /*2760*/  ISETP.NE.AND P0, PT, R11, 0x2, PT ;  /* 0x000000020b00780c */ /* 0x000fc80003f05270 */
[----:B------:R-:W-:Y:S02]  /*2770*/  SEL R3, RZ, 0x1, P0 ;  /* 0x00000001ff037807 */ /* 0x000fe40000000000 */
[----:B------:R-:W-:Y:S02]  /*2780*/  SEL R11, R11, RZ, P0 ;  /* 0x000000ff0b0b7207 */ /* 0x000fe40000000000 */
[----:B------:R-:W-:Y:S01]  /*2790*/  LOP3.LUT R10, R10, R3, RZ, 0x3c, !PT ;  /* 0x000000030a0a7212 */ /* 0x000fe200078e3cff */
[----:B------:R-:W-:Y:S01]  /*27a0*/  UIADD3 UR16, UPT, UPT, UR37, UR4, URZ ;  /* 0x0000000425107290 */ /* 0x000fe2000fffe0ff */
[----:B------:R-:W-:Y:S11]  /*27b0*/  BRA.U UP1, `(.L_x_42) ;  /* 0xfffffff101407547 */ /* 0x000ff6000b83ffff */
[----:B------:R-:W-:Y:S01]  /*27c0*/  UIADD3 UR7, UPT, UPT, UR6, 0x30, URZ ;  /* 0x0000003006077890 */ /* 0x000fe2000fffe0ff */
[----:B------:R-:W-:-:S03]  /*27d0*/  SHF.L.U32 R3, R12, 0x1f, RZ ;  /* 0x0000001f0c037819 */ /* 0x000fc600000006ff */
[----:B------:R-:W-:-:S09]  /*27e0*/  ULEA UR4, UR5, UR7, 0x3 ;  /* 0x0000000705047291 */ /* 0x000fd2000f8e18ff */
[----:B------:R-:W2:Y:S02]  /*27f0*/  SYNCS.PHASECHK.TRANS64.TRYWAIT P0, [UR4], R3 ;  /* 0x00000003ff0075a7 */ /* 0x000ea40008001104 */
[----:B--2---:R-:W-:Y:S05]  /*2800*/  @!P0 BRA `(.L_x_43) ;  /* 0x0000006c00c08947 */ /* 0x004fea0003800000 */
.L_x_145:
[----:B------:R-:W-:-:S04]  /*2810*/  UIADD3 UR4, UPT, UPT, UR5, 0x1, URZ ;  /* 0x0000000105047890 */ /* 0x000fc8000fffe0ff */
[----:B------:R-:W-:-:S04]  /*2820*/  UISETP.NE.AND UP0, UPT, UR4, 0x6, UPT ;  /* 0x000000060400788c */ /* 0x000fc8000bf05270 */
[----:B------:R-:W-:Y:S02]  /*2830*/  USEL UR6, URZ, 0x1, UP0 ;  /* 0x00000001ff067887 */ /* 0x000fe40008000000 */
[----:B------:R-:W-:-:S04]  /*2840*/  USEL UR4, UR4, URZ, UP0 ;  /* 0x000000ff04047287 */ /* 0x000fc80008000000 */
[----:B------:R-:W-:Y:S01]  /*2850*/  ULEA UR5, UR4, UR7, 0x3 ;  /* 0x0000000704057291 */ /* 0x000fe2000f8e18ff */
[----:B------:R-:W-:-:S04]  /*2860*/  LOP3.LUT R2, R12, UR6, RZ, 0x3c, !PT ;  /* 0x000000060c027c12 */ /* 0x000fc8000f8e3cff */
[----:B-1----:R-:W-:-:S04]  /*2870*/  SHF.L.U32 R3, R2, 0x1f, RZ ;  /* 0x0000001f02037819 */ /* 0x002fc800000006ff */
[----:B------:R-:W1:Y:S02]  /*2880*/  SYNCS.PHASECHK.TRANS64.TRYWAIT P0, [UR5], R3 ;  /* 0x00000003ff0075a7 */ /* 0x000e640008001105 */
[----:B-1----:R-:W-:Y:S05]  /*2890*/  @!P0 BRA `(.L_x_44) ;  /* 0x0000006c00b48947 */ /* 0x002fea0003800000 */
.L_x_147:
        /* <DEDUP_REMOVED lines=9> */
.L_x_149:
        /* <DEDUP_REMOVED lines=9> */
.L_x_151:
        /* <DEDUP_REMOVED lines=9> */
.L_x_153:
[----:B------:R-:W-:-:S04]  /*2a50*/  UIADD3 UR4, UPT, UPT, UR4, 0x1, URZ ;  /* 0x0000000104047890 */ /* 0x000fc8000fffe0ff */
[----:B------:R-:W-:-:S04]  /*2a60*/  UISETP.NE.AND UP0, UPT, UR4, 0x6, UPT ;  /* 0x000000060400788c */ /* 0x000fc8000bf05270 */
[----:B------:R-:W-:Y:S02]  /*2a70*/  USEL UR5, URZ, 0x1, UP0 ;  /* 0x00000001ff057887 */ /* 0x000fe40008000000 */
[----:B------:R-:W-:-:S04]  /*2a80*/  USEL UR4, UR4, URZ, UP0 ;  /* 0x000000ff04047287 */ /* 0x000fc80008000000 */
[----:B------:R-:W-:Y:S01]  /*2a90*/  ULEA UR4, UR4, UR7, 0x3 ;  /* 0x0000000704047291 */ /* 0x000fe2000f8e18ff */
[----:B-1----:R-:W-:-:S04]  /*2aa0*/  LOP3.LUT R3, R2, UR5, RZ, 0x3c, !PT ;  /* 0x0000000502037c12 */ /* 0x002fc8000f8e3cff */
[----:B------:R-:W-:Y:S01]  /*2ab0*/  SHF.L.U32 R3, R3, 0x1f, RZ ;  /* 0x0000001f03037819 */ /* 0x000fe200000006ff */
[----:B------:R-:W-:-:S07]  /*2ac0*/  IMAD.U32 R0, RZ, RZ, UR4 ;  /* 0x00000004ff007e24 */ /* 0x000fce000f8e00ff */
.L_x_48:
[----:B-1----:R1:W2:Y:S02]  /*2ad0*/  SYNCS.PHASECHK.TRANS64.TRYWAIT P0, [R0+URZ], R3 ;  /* 0x00000003000075a7 */ /* 0x0022a400080011ff */
[----:B--2---:R-:W-:Y:S05]  /*2ae0*/  @!P0 NANOSLEEP.SYNCS 0x989680 ;  /* 0x009896800000895d */ /* 0x004fea0003900000 */
[----:B------:R-:W2:Y:S02]  /*2af0*/  @!P0 SYNCS.PHASECHK.TRANS64 P0, [R0+URZ], R3 ;  /* 0x00000003000085a7 */ /* 0x000ea400080010ff */
[----:B--2---:R-:W-:Y:S05]  /*2b00*/  @P0 EXIT ;  /* 0x000000000000094d */ /* 0x004fea0003800000 */
[----:B------:R-:W-:Y:S05]  /*2b10*/  BRA `(.L_x_48) ;  /* 0xfffffffc00ec7947 */ /* 0x000fea000383ffff */
.L_x_22:
[----:B------:R-:W-:-:S04]  /*2b20*/  UISETP.NE.AND UP0, UPT, UR47, URZ, UPT ;  /* 0x000000ff2f00728c */ /* 0x000fc8000bf05270 */
[----:B------:R-:W-:-:S09]  /*2b30*/  UISETP.NE.OR UP0, UPT, UR17, 0x1, UP0 ;  /* 0x000000011100788c */ /* 0x000fd20008705670 */
[----:B------:R-:W-:Y:S05]  /*2b40*/  BRA.U UP0, `(.L_x_49) ;  /* 0x0000000500487547 */ /* 0x000fea000b800000 */
[----:B------:R-:W-:Y:S01]  /*2b50*/  ISETP.GE.U32.AND P2, PT, R0, 0x4, PT ;  /* 0x000000040000780c */ /* 0x000fe20003f46070 */
[----:B------:R-:W-:Y:S01]  /*2b60*/  IMAD.MOV.U32 R12, RZ, RZ, 0x1 ;  /* 0x00000001ff0c7424 */ /* 0x000fe200078e00ff */
[----:B------:R-:W-:Y:S02]  /*2b70*/  CS2R R10, SRZ ;  /* 0x00000000000a7805 */ /* 0x000fe4000001ff00 */
[----:B------:R-:W-:Y:S01]  /*2b80*/  CS2R R8, SRZ ;  /* 0x0000000000087805 */ /* 0x000fe2000001ff00 */
[----:B------:R-:W-:Y:S01]  /*2b90*/  UMOV UR6, 0x400 ;  /* 0x0000040000067882 */ /* 0x000fe20000000000 */
[----:B------:R-:W-:Y:S01]  /*2ba0*/  UMOV UR5, URZ ;  /* 0x000000ff00057c82 */ /* 0x000fe20008000000 */
[----:B------:R-:W-:-:S12]  /*2bb0*/  ULEA UR6, UR47, UR6, 0x18 ;  /* 0x000000062f067291 */ /* 0x000fd8000f8ec0ff */
.L_x_53:
[----:B------:R-:W-:Y:S02]  /*2bc0*/  LEA R2, R8, UR6, 0x3 ;  /* 0x0000000608027c11 */ /* 0x000fe4000f8e18ff */
[----:B------:R-:W-:-:S03]  /*2bd0*/  SHF.L.U32 R5, R9, 0x1f, RZ ;  /* 0x0000001f09057819 */ /* 0x000fc600000006ff */
[----:B------:R-:W-:Y:S01]  /*2be0*/  VIADD R4, R2, 0x120 ;  /* 0x0000012002047836 */ /* 0x000fe20000000000 */
[----:B------:R-:W1:Y:S02]  /*2bf0*/  SYNCS.PHASECHK.TRANS64.TRYWAIT P0, [R2+URZ+0x110], R5 ;  /* 0x00011005020075a7 */ /* 0x000e6400080011ff */
[----:B-1----:R-:W-:Y:S05]  /*2c00*/  @!P0 BRA `(.L_x_50) ;  /* 0x0000006c00388947 */ /* 0x002fea0003800000 */
.L_x_154:
[----:B------:R-:W-:Y:S01]  /*2c10*/  ULEA UR4, UR5, UR6, 0x3 ;  /* 0x0000000605047291 */ /* 0x000fe2000f8e18ff */
[----:B------:R-:W-:Y:S02]  /*2c20*/  PRMT R4, RZ, 0x654, R4 ;  /* 0x00000654ff047816 */ /* 0x000fe40000000004 */
[----:B-1----:R-:W-:Y:S01]  /*2c30*/  SHF.L.U32 R5, R12, 0x1f, RZ ;  /* 0x0000001f0c057819 */ /* 0x002fe200000006ff */
[----:B------:R-:W-:Y:S01]  /*2c40*/  UIADD3 UR7, UPT, UPT, UR4, 0xb0, URZ ;  /* 0x000000b004077890 */ /* 0x000fe2000fffe0ff */
[----:B------:R1:W-:Y:S05]  /*2c50*/  SYNCS.ARRIVE.TRANS64.RED.A1T0 RZ, [R4+URZ], RZ ;  /* 0x000000ff04ff79a7 */ /* 0x0003ea00081004ff */
[----:B------:R-:W-:Y:S01]  /*2c60*/  IMAD.U32 R7, RZ, RZ, UR7 ;  /* 0x00000007ff077e24 */ /* 0x000fe2000f8e00ff */
[----:B------:R-:W2:Y:S04]  /*2c70*/  SYNCS.PHASECHK.TRANS64.TRYWAIT P0, [UR4+0xc0], R5 ;  /* 0x0000c005ff0075a7 */ /* 0x000ea80008001104 */
[----:B------:R-:W-:Y:S01]  /*2c80*/  PRMT R6, R0, 0x654, R7 ;  /* 0x0000065400067816 */ /* 0x000fe20000000007 */
[----:B-1----:R-:W-:Y:S01]  /*2c90*/  @!P2 IMAD.MOV.U32 R4, RZ, RZ, 0x10 ;  /* 0x00000010ff04a424 */ /* 0x002fe200078e00ff */
[----:B--2---:R-:W-:Y:S06]  /*2ca0*/  @!P0 BRA `(.L_x_51) ;  /* 0x0000006c00248947 */ /* 0x004fec0003800000 */
.L_x_156:
[----:B------:R-:W-:Y:S01]  /*2cb0*/  ULEA UR8, UR5, UR6, 0x4 ;  /* 0x0000000605087291 */ /* 0x000fe2000f8e20ff */
[----:B------:R-:W-:Y:S01]  /*2cc0*/  SEL R3, R6, R3, !P2 ;  /* 0x0000000306037207 */ /* 0x000fe20005000000 */
[----:B------:R-:W-:Y:S01]  /*2cd0*/  UIADD3 UR9, UPT, UPT, UR4, 0xb0, URZ ;  /* 0x000000b004097890 */ /* 0x000fe2000fffe0ff */
[----:B-1----:R-:W-:Y:S01]  /*2ce0*/  LEA R2, R11, UR6, 0x3 ;  /* 0x000000060b027c11 */ /* 0x002fe2000f8e18ff */
[----:B------:R-:W-:Y:S01]  /*2cf0*/  UIADD3 UR8, UPT, UPT, UR8, 0x140, URZ ;  /* 0x0000014008087890 */ /* 0x000fe2000fffe0ff */
[----:B------:R-:W-:Y:S01]  /*2d00*/  SHF.L.U32 R5, R10, 0x1f, RZ ;  /* 0x0000001f0a057819 */ /* 0x000fe200000006ff */
[----:B------:R1:W-:Y:S01]  /*2d10*/  @!P2 SYNCS.ARRIVE.TRANS64.RED RZ, [R3+URZ], R4 ;  /* 0x0000000403ffa9a7 */ /* 0x0003e200080004ff */
[----:B------:R-:W-:Y:S01]  /*2d20*/  UIADD3 UR4, UPT, UPT, UR5, 0x1, URZ ;  /* 0x0000000105047890 */ /* 0x000fe2000fffe0ff */
[----:B------:R-:W-:-:S03]  /*2d30*/  VIADD R8, R8, 0x1 ;  /* 0x0000000108087836 */ /* 0x000fc60000000000 */
[----:B------:R-:W-:Y:S02]  /*2d40*/  UISETP.NE.AND UP0, UPT, UR4, 0x2, UPT ;  /* 0x000000020400788c */ /* 0x000fe4000bf05270 */
[----:B------:R-:W-:Y:S06]  /*2d50*/  UGETNEXTWORKID.BROADCAST [UR8], [UR9] ;  /* 0x00000000080073ca */ /* 0x000fec0008000100 */
[----:B------:R-:W-:Y:S01]  /*2d60*/  USEL UR7, URZ, 0x1, UP0 ;  /* 0x00000001ff077887 */ /* 0x000fe20008000000 */
[----:B------:R-:W-:Y:S01]  /*2d70*/  ISETP.NE.AND P0, PT, R8, 0x2, PT ;  /* 0x000000020800780c */ /* 0x000fe20003f05270 */
[----:B------:R-:W-:Y:S01]  /*2d80*/  USEL UR5, UR4, URZ, UP0 ;  /* 0x000000ff04057287 */ /* 0x000fe20008000000 */
[----:B------:R-:W2:Y:S03]  /*2d90*/  SYNCS.PHASECHK.TRANS64.TRYWAIT P1, [R2+URZ+0xb0], R5 ;  /* 0x0000b005020075a7 */ /* 0x000ea600080211ff */
[----:B------:R-:W-:Y:S01]  /*2da0*/  LOP3.LUT R12, R12, UR7, RZ, 0x3c, !PT ;  /* 0x000000070c0c7c12 */ /* 0x000fe2000f8e3cff */
[----:B-12---:R-:W-:Y:S07]  /*2db0*/  @!P1 BRA `(.L_x_52) ;  /* 0x0000006800f89947 */ /* 0x006fee0003800000 */
.L_x_157:
[C---:B------:R-:W-:Y:S01]  /*2dc0*/  LEA R4, R11.reuse, UR6, 0x4 ;  /* 0x000000060b047c11 */ /* 0x040fe2000f8e20ff */
[----:B-1----:R-:W-:Y:S01]  /*2dd0*/  VIADD R2, R2, 0xc0 ;  /* 0x000000c002027836 */ /* 0x002fe20000000000 */
[----:B------:R-:W-:Y:S01]  /*2de0*/  SEL R8, R8, RZ, P0 ;  /* 0x000000ff08087207 */ /* 0x000fe20000000000 */
[----:B------:R-:W-:-:S03]  /*2df0*/  VIADD R11, R11, 0x1 ;  /* 0x000000010b0b7836 */ /* 0x000fc60000000000 */
[----:B------:R-:W1:Y:S01]  /*2e00*/  LDS.128 R4, [R4+0x140] ;  /* 0x0001400004047984 */ /* 0x000e620000000c00 */
[----:B------:R-:W-:Y:S02]  /*2e10*/  PRMT R2, RZ, 0x654, R2 ;  /* 0x00000654ff027816 */ /* 0x000fe40000000002 */
[C---:B------:R-:W-:Y:S01]  /*2e20*/  ISETP.NE.AND P1, PT, R11.reuse, 0x2, PT ;  /* 0x000000020b00780c */ /* 0x040fe20003f25270 */
[----:B------:R-:W-:Y:S01]  /*2e30*/  @!PT LDS RZ, [RZ] ;  /* 0x00000000fffff984 */ /* 0x000fe20000000800 */
[----:B------:R-:W-:Y:S01]  /*2e40*/  @!PT LDS RZ, [RZ] ;  /* 0x00000000fffff984 */ /* 0x000fe20000000800 */
[----:B------:R-:W-:Y:S01]  /*2e50*/  @!PT LDS RZ, [RZ] ;  /* 0x00000000fffff984 */ /* 0x000fe20000000800 */
[----:B------:R-:W-:Y:S01]  /*2e60*/  @!PT LDS RZ, [RZ] ;  /* 0x00000000fffff984 */ /* 0x000fe20000000800 */
[----:B------:R2:W-:Y:S06]  /*2e70*/  MEMBAR.ALL.CTA ;  /* 0x0000000000007992 */ /* 0x0005ec0000008000 */
[----:B--2---:R-:W2:Y:S01]  /*2e80*/  FENCE.VIEW.ASYNC.S ;  /* 0x00000000000073c6 */ /* 0x004ea20000000000 */
[----:B------:R-:W-:Y:S01]  /*2e90*/  SEL R11, R11, RZ, P1 ;  /* 0x000000ff0b0b7207 */ /* 0x000fe20000800000 */
[----:B--2---:R2:W-:Y:S01]  /*2ea0*/  SYNCS.ARRIVE.TRANS64.RED.A1T0 RZ, [R2+URZ], RZ ;  /* 0x000000ff02ff79a7 */ /* 0x0045e200081004ff */
[----:B-1----:R-:W-:-:S02]  /*2eb0*/  LOP3.LUT P3, RZ, R6, 0x1, RZ, 0xc0, !PT ;  /* 0x0000000106ff7812 */ /* 0x002fc4000786c0ff */
[----:B------:R-:W-:-:S04]  /*2ec0*/  SEL R5, RZ, 0x1, P1 ;  /* 0x00000001ff057807 */ /* 0x000fc80000800000 */
[----:B------:R-:W-:Y:S02]  /*2ed0*/  LOP3.LUT R10, R10, R5, RZ, 0x3c, !PT ;  /* 0x000000050a0a7212 */ /* 0x000fe400078e3cff */
[----:B--2---:R-:W-:-:S04]  /*2ee0*/  SEL R2, RZ, 0x1, P0 ;  /* 0x00000001ff027807 */ /* 0x004fc80000000000 */
[----:B------:R-:W-:Y:S01]  /*2ef0*/  LOP3.LUT R9, R9, R2, RZ, 0x3c, !PT ;  /* 0x0000000209097212 */ /* 0x000fe200078e3cff */
[----:B------:R-:W-:Y:S06]  /*2f00*/  @P3 BRA `(.L_x_53) ;  /* 0xfffffffc002c3947 */ /* 0x000fec000383ffff */
[----:B------:R-:W-:Y:S01]  /*2f10*/  ULEA UR4, UR5, UR6, 0x3 ;  /* 0x0000000605047291 */ /* 0x000fe2000f8e18ff */
[----:B------:R-:W-:-:S08]  /*2f20*/  SHF.L.U32 R3, R12, 0x1f, RZ ;  /* 0x0000001f0c037819 */ /* 0x000fd000000006ff */
[----:B------:R-:W1:Y:S02]  /*2f30*/  SYNCS.PHASECHK.TRANS64 P0, [UR4+0xc0], R3 ;  /* 0x0000c003ff0075a7 */ /* 0x000e640008001004 */
[----:B-1----:R-:W-:Y:S05]  /*2f40*/  @P0 BRA `(.L_x_54) ;  /* 0x0000000000080947 */ /* 0x002fea0003800000 */
[----:B------:R-:W1:Y:S02]  /*2f50*/  SYNCS.PHASECHK.TRANS64.TRYWAIT P0, [UR4+0xc0], R3 ;  /* 0x0000c003ff0075a7 */ /* 0x000e640008001104 */
[----:B-1----:R-:W-:Y:S05]  /*2f60*/  @!P0 BRA `(.L_x_55) ;  /* 0x0000006800a08947 */ /* 0x002fea0003800000 */
.L_x_54:
[----:B------:R-:W-:-:S04]  /*2f70*/  UIADD3 UR7, UPT, UPT, UR5, 0x1, URZ ;  /* 0x0000000105077890 */ /* 0x000fc8000fffe0ff */
[----:B------:R-:W-:-:S04]  /*2f80*/  UISETP.NE.AND UP0, UPT, UR7, 0x2, UPT ;  /* 0x000000020700788c */ /* 0x000fc8000bf05270 */
[----:B------:R-:W-:Y:S02]  /*2f90*/  USEL UR8, URZ, 0x1, UP0 ;  /* 0x00000001ff087887 */ /* 0x000fe40008000000 */
[----:B------:R-:W-:-:S04]  /*2fa0*/  USEL UR7, UR7, URZ, UP0 ;  /* 0x000000ff07077287 */ /* 0x000fc80008000000 */
[----:B------:R-:W-:Y:S01]  /*2fb0*/  ULEA UR7, UR7, UR6, 0x3 ;  /* 0x0000000607077291 */ /* 0x000fe2000f8e18ff */
[----:B-1----:R-:W-:-:S04]  /*2fc0*/  LOP3.LUT R3, R12, UR8, RZ, 0x3c, !PT ;  /* 0x000000080c037c12 */ /* 0x002fc8000f8e3cff */
[----:B------:R-:W-:-:S04]  /*2fd0*/  SHF.L.U32 R0, R3, 0x1f, RZ ;  /* 0x0000001f03007819 */ /* 0x000fc800000006ff */
[----:B------:R-:W1:Y:S02]  /*2fe0*/  SYNCS.PHASECHK.TRANS64 P0, [UR7+0xc0], R0 ;  /* 0x0000c000ff0075a7 */ /* 0x000e640008001007 */
[----:B-1----:R-:W-:Y:S05]  /*2ff0*/  @P0 EXIT ;  /* 0x000000000000094d */ /* 0x002fea0003800000 */
[----:B------:R-:W-:Y:S02]  /*3000*/  SHF.L.U32 R3, R3, 0x1f, RZ ;  /* 0x0000001f03037819 */ /* 0x000fe400000006ff */
[----:B------:R-:W-:-:S07]  /*3010*/  MOV R0, UR7 ;  /* 0x0000000700007c02 */ /* 0x000fce0008000f00 */
.L_x_56:
[----:B-1----:R1:W2:Y:S02]  /*3020*/  SYNCS.PHASECHK.TRANS64.TRYWAIT P0, [R0+URZ+0xc0], R3 ;  /* 0x0000c003000075a7 */ /* 0x0022a400080011ff */
[----:B--2---:R-:W-:Y:S05]  /*3030*/  @!P0 NANOSLEEP.SYNCS 0x989680 ;  /* 0x009896800000895d */ /* 0x004fea0003900000 */
[----:B------:R-:W2:Y:S02]  /*3040*/  @!P0 SYNCS.PHASECHK.TRANS64 P0, [R0+URZ+0xc0], R3 ;  /* 0x0000c003000085a7 */ /* 0x000ea400080010ff */
[----:B--2---:R-:W-:Y:S05]  /*3050*/  @P0 EXIT ;  /* 0x000000000000094d */ /* 0x004fea0003800000 */
[----:B------:R-:W-:Y:S05]  /*3060*/  BRA `(.L_x_56) ;  /* 0xfffffffc00ec7947 */ /* 0x000fea000383ffff */
.L_x_49:
[----:B------:R-:W-:Y:S05]  /*3070*/  BRA.U UP4, `(.L_x_57) ;  /* 0x0000000d04bc7547 */ /* 0x000fea000b800000 */
[----:B------:R-:W-:Y:S01]  /*3080*/  UMOV UR4, 0x40 ;  /* 0x0000004000047882 */ /* 0x000fe20000000000 */
[----:B------:R-:W-:Y:S01]  /*3090*/  NOP ;  /* 0x0000000000007918 */ /* 0x000fe20000000000 */
[----:B------:R-:W-:Y:S01]  /*30a0*/  ULEA UR5, UR47, UR4, 0x18 ;  /* 0x000000042f057291 */ /* 0x000fe2000f8ec0ff */
[----:B------:R-:W-:Y:S02]  /*30b0*/  UMOV UR6, 0x400 ;  /* 0x0000040000067882 */ /* 0x000fe40000000000 */
[----:B------:R-:W-:-:S06]  /*30c0*/  ULEA UR6, UR47, UR6, 0x18 ;  /* 0x000000062f067291 */ /* 0x000fcc000f8ec0ff */
[----:B------:R-:W1:Y:S02]  /*30d0*/  LDS.U8 R0, [UR5+0x1c] ;  /* 0x00001c05ff007984 */ /* 0x000e640008000000 */
[----:B-1----:R-:W-:-:S13]  /*30e0*/  ISETP.NE.AND P0, PT, R0, RZ, PT ;  /* 0x000000ff0000720c */ /* 0x002fda0003f05270 */
[----:B------:R-:W-:Y:S05]  /*30f0*/  @P0 BRA `(.L_x_58) ;  /* 0x0000000000580947 */ /* 0x000fea0003800000 */
[----:B------:R-:W-:-:S13]  /*3100*/  ELECT P0, URZ, PT ;  /* 0x0000000000ff782f */ /* 0x000fda0003800000 */
[----:B------:R-:W-:Y:S05]  /*3110*/  @!P0 BRA `(.L_x_59) ;  /* 0x0000000000608947 */ /* 0x000fea0003800000 */
[----:B------:R-:W-:Y:S01]  /*3120*/  UMOV UR4, 0x10 ;  /* 0x0000001000047882 */ /* 0x000fe20000000000 */
[----:B------:R-:W-:Y:S01]  /*3130*/  HFMA2 R0, -RZ, RZ, 0, 5.9604644775390625e-08 ;  /* 0x00000001ff007431 */ /* 0x000fe200000001ff */
[----:B------:R-:W-:-:S03]  /*3140*/  MOV R3, 0xffff ;  /* 0x0000ffff00037802 */ /* 0x000fc60000000f00 */
[----:B------:R-:W-:Y:S04]  /*3150*/  DEPBAR.LE SB1, 0x36 ;  /* 0x00009d800000791a */ /* 0x000fe80000000000 */
[----:B------:R-:W1:Y:S02]  /*3160*/  UTCATOMSWS.FIND_AND_SET.ALIGN UP0, UR4, UR4 ;  /* 0x00000004000475e3 */ /* 0x000e640008000800 */
[----:B-1----:R-:W-:Y:S01]  /*3170*/  MOV R4, UR4 ;  /* 0x0000000400047c02 */ /* 0x002fe20008000f00 */
[----:B------:R-:W-:Y:S06]  /*3180*/  BRA.U UP0, `(.L_x_60) ;  /* 0x0000000100187547 */ /* 0x000fec000b800000 */
.L_x_61:
[----:B------:R-:W-:Y:S05]  /*3190*/  NANOSLEEP 0x64 ;  /* 0x000000640000795d */ /* 0x000fea0003800000 */
[----:B------:R-:W-:-:S05]  /*31a0*/  UMOV UR4, 0x10 ;  /* 0x0000001000047882 */ /* 0x000fca0000000000 */
[----:B------:R-:W-:Y:S04]  /*31b0*/  DEPBAR.LE SB1, 0x36 ;  /* 0x00009d800000791a */ /* 0x000fe80000000000 */
[----:B------:R-:W1:Y:S02]  /*31c0*/  UTCATOMSWS.FIND_AND_SET.ALIGN UP0, UR4, UR4 ;  /* 0x00000004000475e3 */ /* 0x000e640008000800 */
[----:B-1----:R-:W-:Y:S01]  /*31d0*/  MOV R4, UR4 ;  /* 0x0000000400047c02 */ /* 0x002fe20008000f00 */
[----:B------:R-:W-:Y:S05]  /*31e0*/  BRA.U !UP0, `(.L_x_61) ;  /* 0xfffffffd08e87547 */ /* 0x000fea000b83ffff */
.L_x_60:
[-C--:B------:R-:W-:Y:S02]  /*31f0*/  SHF.L.U32 R3, R3, R4.reuse, RZ ;  /* 0x0000000403037219 */ /* 0x080fe400000006ff */
[----:B------:R-:W-:Y:S01]  /*3200*/  SHF.L.U32 R0, R0, R4, RZ ;  /* 0x0000000400007219 */ /* 0x000fe200000006ff */
[----:B------:R-:W-:Y:S02]  /*3210*/  IMAD.SHL.U32 R4, R4, 0x20, RZ ;  /* 0x0000002004047824 */ /* 0x000fe400078e00ff */
[----:B------:R1:W-:Y:S04]  /*3220*/  ATOMS.OR RZ, [UR5+0x14], R3 ;  /* 0x00001403ffff798c */ /* 0x0003e8000b000005 */
[----:B------:R1:W-:Y:S04]  /*3230*/  ATOMS.OR RZ, [UR5+0x18], R0 ;  /* 0x00001800ffff798c */ /* 0x0003e8000b000005 */
[----:B------:R1:W-:Y:S01]  /*3240*/  STS [UR6+0x160], R4 ;  /* 0x00016004ff007988 */ /* 0x0003e20008000806 */
[----:B------:R-:W-:Y:S05]  /*3250*/  BRA `(.L_x_59) ;  /* 0x0000000000107947 */ /* 0x000fea0003800000 */
.L_x_58:
[----:B------:R-:W-:Y:S02]  /*3260*/  MOV R0, 0xffffffff ;  /* 0xffffffff00007802 */ /* 0x000fe40000000f00 */
[----:B------:R-:W-:-:S03]  /*3270*/  MOV R4, 0x32a0 ;  /* 0x000032a000047802 */ /* 0x000fc60000000f00 */
[----:B------:R1:W-:Y:S04]  /*3280*/  STS [UR6+0x160], R0 ;  /* 0x00016000ff007988 */ /* 0x0003e80008000806 */
[----:B-1---5:R-:W-:Y:S05]  /*3290*/  CALL.REL.NOINC `($__internal_1_$__cuda_sm10x_tcgen05_guardrail_trap_phase_invalid_during_alloc) ;  /* 0x0000006c00ec7944 */ /* 0x022fea0003c00000 */
.L_x_59:
[----:B------:R-:W-:Y:S05]  /*32a0*/  WARPSYNC.ALL ;  /* 0x0000000000007948 */ /* 0x000fea0003800000 */
[----:B------:R-:W2:Y:S01]  /*32b0*/  S2UR UR4, SR_CgaCtaId ;  /* 0x00000000000479c3 */ /* 0x000ea20000008800 */
[----:B------:R-:W-:Y:S01]  /*32c0*/  UMOV UR26, 0x400 ;  /* 0x00000400001a7882 */ /* 0x000fe20000000000 */
[----:B------:R-:W-:-:S06]  /*32d0*/  NOP ;  /* 0x0000000000007918 */ /* 0x000fcc0000000000 */
[----:B------:R-:W-:Y:S06]  /*32e0*/  BAR.ARV 0x6, 0xa0 ;  /* 0x0182800000007b1d */ /* 0x000fec0000002000 */
[----:B------:R-:W3:Y:S01]  /*32f0*/  LDCU UR5, c[0x0][0x38c] ;  /* 0x00007180ff0577ac */ /* 0x000ee20008000800 */
[----:B------:R-:W-:Y:S01]  /*3300*/  LOP3.LUT R2, R2, 0xffff, RZ, 0xc0, !PT ;  /* 0x0000ffff02027812 */ /* 0x000fe200078ec0ff */
[----:B------:R-:W-:Y:S01]  /*3310*/  IMAD.MOV.U32 R11, RZ, RZ, 0x1 ;  /* 0x00000001ff0b7424 */ /* 0x000fe200078e00ff */
[----:B------:R-:W-:Y:S01]  /*3320*/  CS2R R8, SRZ ;  /* 0x0000000000087805 */ /* 0x000fe2000001ff00 */
[----:B------:R-:W4:Y:S01]  /*3330*/  LDCU UR7, c[0x0][0x38c] ;  /* 0x00007180ff0777ac */ /* 0x000f220008000800 */
[----:B------:R-:W-:Y:S01]  /*3340*/  R2UR UR27, R2 ;  /* 0x00000000021b72ca */ /* 0x000fe200000e0000 */
[----:B------:R-:W-:Y:S01]  /*3350*/  IMAD.MOV.U32 R10, RZ, RZ, RZ ;  /* 0x000000ffff0a7224 */ /* 0x000fe200078e00ff */
[----:B------:R-:W-:Y:S01]  /*3360*/  UMOV UR31, URZ ;  /* 0x000000ff001f7c82 */ /* 0x000fe20008000000 */
[----:B------:R-:W-:Y:S01]  /*3370*/  UMOV UR22, URZ ;  /* 0x000000ff00167c82 */ /* 0x000fe20008000000 */
[----:B--2---:R-:W-:Y:S01]  /*3380*/  ULEA UR26, UR4, UR26, 0x18 ;  /* 0x0000001a041a7291 */ /* 0x004fe2000f8ec0ff */
[----:B------:R-:W-:Y:S01]  /*3390*/  UMOV UR38, 0x0 ;  /* 0x0000000000267882 */ /* 0x000fe20000000000 */
[----:B------:R-:W-:-:S02]  /*33a0*/  UMOV UR39, 0x8200010 ;  /* 0x0820001000277882 */ /* 0x000fc40000000000 */
[----:B------:R-:W-:Y:S02]  /*33b0*/  UIADD3 UR4, UPT, UPT, UR26, 0x8400, URZ ;  /* 0x000084001a047890 */ /* 0x000fe4000fffe0ff */
[----:B------:R-:W-:Y:S02]  /*33c0*/  UIADD3 UR6, UPT, UPT, UR26, 0x20400, URZ ;  /* 0x000204001a067890 */ /* 0x000fe4000fffe0ff */
[----:B---3--:R-:W-:Y:S01]  /*33d0*/  UIADD3 UR5, UPT, UPT, UR5, 0x3f, URZ ;  /* 0x0000003f05057890 */ /* 0x008fe2000fffe0ff */
[----:B-1----:R-:W1:Y:S01]  /*33e0*/  LDS R0, [UR26+0x160] ;  /* 0x0001601aff007984 */ /* 0x002e620008000800 */
[----:B------:R-:W-:Y:S01]  /*33f0*/  UMOV UR36, 0x0 ;  /* 0x0000000000247882 */ /* 0x000fe20000000000 */
[----:B------:R-:W-:Y:S01]  /*3400*/  UMOV UR37, 0x8200010 ;  /* 0x0820001000257882 */ /* 0x000fe20000000000 */
[----:B------:R-:W-:Y:S02]  /*3410*/  USHF.R.S32.HI UR40, URZ, 0x1f, UR5 ;  /* 0x0000001fff287899 */ /* 0x000fe40008011405 */
[----:B----4-:R-:W-:-:S02]  /*3420*/  UISETP.GE.AND UP4, UPT, UR7, 0x1, UPT ;  /* 0x000000010700788c */ /* 0x010fc4000bf86270 */
[----:B------:R-:W-:Y:S02]  /*3430*/  ULEA.HI UR40, UR40, UR5, URZ, 0x6 ;  /* 0x0000000528287291 */ /* 0x000fe4000f8f30ff */
[----:B------:R-:W-:Y:S02]  /*3440*/  USHF.R.U32.HI UR5, URZ, 0x4, UR4 ;  /* 0x00000004ff057899 */ /* 0x000fe40008011604 */
[----:B------:R-:W-:Y:S02]  /*3450*/  USHF.R.S32.HI UR40, URZ, 0x6, UR40 ;  /* 0x00000006ff287899 */ /* 0x000fe40008011428 */
[----:B------:R-:W-:Y:S02]  /*3460*/  USHF.R.U32.HI UR4, URZ, 0x4, UR6 ;  /* 0x00000004ff047899 */ /* 0x000fe40008011606 */
[----:B------:R-:W-:Y:S02]  /*3470*/  UISETP.LT.AND UP0, UPT, UR40, 0x1, UPT ;  /* 0x000000012800788c */ /* 0x000fe4000bf01270 */
[----:B------:R-:W-:-:S02]  /*3480*/  ULOP3.LUT UR5, UR5, 0x3fff, URZ, 0xc0, !UPT ;  /* 0x00003fff05057892 */ /* 0x000fc4000f8ec0ff */
[----:B------:R-:W-:Y:S02]  /*3490*/  ULOP3.LUT UR4, UR4, 0x3fff, URZ, 0xc0, !UPT ;  /* 0x00003fff04047892 */ /* 0x000fe4000f8ec0ff */
[----:B------:R-:W-:Y:S02]  /*34a0*/  USEL UR41, UR40, 0x1, !UP0 ;  /* 0x0000000128297887 */ /* 0x000fe4000c000000 */
[----:B------:R-:W-:Y:S02]  /*34b0*/  ULOP3.LUT UR28, UR5, 0x10000, URZ, 0xfc, !UPT ;  /* 0x00010000051c7892 */ /* 0x000fe4000f8efcff */
[----:B------:R-:W-:Y:S02]  /*34c0*/  ULOP3.LUT UR29, UR4, 0x10000, URZ, 0xfc, !UPT ;  /* 0x00010000041d7892 */ /* 0x000fe4000f8efcff */
[----:B------:R-:W-:Y:S01]  /*34d0*/  UIADD3 UR41, UPT, UPT, -UR41, URZ, URZ ;  /* 0x000000ff29297290 */ /* 0x000fe2000fffe1ff */
[----:B------:R-:W-:Y:S01]  /*34e0*/  UMOV UR34, 0x0 ;  /* 0x0000000000227882 */ /* 0x000fe20000000000 */
[----:B------:R-:W-:Y:S01]  /*34f0*/  UMOV UR35, 0x8200010 ;  /* 0x0820001000237882 */ /* 0x000fe20000000000 */
[----:B------:R-:W-:Y:S01]  /*3500*/  UMOV UR32, 0x0 ;  /* 0x0000000000207882 */ /* 0x000fe20000000000 */
[----:B------:R-:W-:Y:S01]  /*3510*/  UMOV UR33, 0x8200010 ;  /* 0x0820001000217882 */ /* 0x000fe20000000000 */
[----:B-1----:R-:W-:-:S15]  /*3520*/  R2UR UR42, R0 ;  /* 0x00000000002a72ca */ /* 0x002fde00000e0000 */
.L_x_68:
[----:B------:R-:W-:Y:S02]  /*3530*/  LEA R0, R10, UR26, 0x3 ;  /* 0x0000001a0a007c11 */ /* 0x000fe4000f8e18ff */
[----:B------:R-:W-:Y:S02]  /*3540*/  SHF.L.U32 R5, R9, 0x1f, RZ ;  /* 0x0000001f09057819 */ /* 0x000fe400000006ff */
[----:B------:R-:W-:Y:S01]  /*3550*/  PLOP3.LUT P0, PT, PT, PT, UP4, 0x80, 0x8 ;  /* 0x000000000008781c */ /* 0x000fe20003f0f048 */
[----:B------:R-:W-:Y:S01]  /*3560*/  VIADD R3, R0, 0xc0 ;  /* 0x000000c000037836 */ /* 0x000fe20000000000 */
[----:B-1----:R-:W1:Y:S02]  /*3570*/  SYNCS.PHASECHK.TRANS64.TRYWAIT P1, [R0+URZ+0xb0], R5 ;  /* 0x0000b005000075a7 */ /* 0x002e6400080211ff */
[----:B-1-3--:R-:W-:Y:S09]  /*3580*/  @!P1 BRA `(.L_x_62) ;  /* 0x0000006400309947 */ /* 0x00aff20003800000 */
.L_x_159:
[----:B------:R-:W-:Y:S01]  /*3590*/  LEA R4, R10, UR26, 0x4 ;  /* 0x0000001a0a047c11 */ /* 0x000fe2000f8e20ff */
[----:B------:R-:W-:Y:S01]  /*35a0*/  @UP4 ULEA UR4, UR22, UR26, 0x3 ;  /* 0x0000001a16044291 */ /* 0x000fe2000f8e18ff */
[----:B------:R-:W-:Y:S01]  /*35b0*/  PLOP3.LUT P2, PT, PT, PT, PT, 0x80, 0x8 ;  /* 0x000000000008781c */ /* 0x000fe20003f4f070 */
[----:B------:R-:W-:Y:S01]  /*35c0*/  ULEA UR30, UR31, UR26, 0x3 ;  /* 0x0000001a1f1e7291 */ /* 0x000fe2000f8e18ff */
[----:B------:R-:W-:Y:S01]  /*35d0*/  PRMT R3, RZ, 0x654, R3 ;  /* 0x00000654ff037816 */ /* 0x000fe20000000003 */
[----:B------:R-:W-:Y:S01]  /*35e0*/  ULEA UR11, UR31, UR42, 0x7 ;  /* 0x0000002a1f0b7291 */ /* 0x000fe2000f8e38ff */
[----:B-1----:R-:W1:Y:S01]  /*35f0*/  LDS.128 R4, [R4+0x140] ;  /* 0x0001400004047984 */ /* 0x002e620000000c00 */
[----:B------:R-:W-:Y:S02]  /*3600*/  @P0 SHF.L.U32 R2, R8, 0x1f, RZ ;  /* 0x0000001f08020819 */ /* 0x000fe400000006ff */
[----:B------:R-:W-:Y:S01]  /*3610*/  SHF.L.U32 R0, R11, 0x1f, RZ ;  /* 0x0000001f0b007819 */ /* 0x000fe200000006ff */
[----:B------:R-:W-:Y:S01]  /*3620*/  @!PT LDS RZ, [RZ] ;  /* 0x00000000fffff984 */ /* 0x000fe20000000800 */
[----:B------:R-:W-:Y:S01]  /*3630*/  @!PT LDS RZ, [RZ] ;  /* 0x00000000fffff984 */ /* 0x000fe20000000800 */
[----:B------:R-:W-:Y:S01]  /*3640*/  @!PT LDS RZ, [RZ] ;  /* 0x00000000fffff984 */ /* 0x000fe20000000800 */
[----:B------:R-:W-:Y:S01]  /*3650*/  @!PT LDS RZ, [RZ] ;  /* 0x00000000fffff984 */ /* 0x000fe20000000800 */
[----:B------:R2:W-:Y:S06]  /*3660*/  MEMBAR.ALL.CTA ;  /* 0x0000000000007992 */ /* 0x0005ec0000008000 */
[----:B--2---:R-:W2:Y:S02]  /*3670*/  FENCE.VIEW.ASYNC.S ;  /* 0x00000000000073c6 */ /* 0x004ea40000000000 */
[----:B--2---:R2:W-:Y:S01]  /*3680*/  SYNCS.ARRIVE.TRANS64.RED.A1T0 RZ, [R3+URZ], RZ ;  /* 0x000000ff03ff79a7 */ /* 0x0045e200081004ff */
[----:B------:R2:W3:Y:S01]  /*3690*/  @P0 SYNCS.PHASECHK.TRANS64.TRYWAIT P2, [UR4], R2 ;  /* 0x00000002ff0005a7 */ /* 0x0004e20008041104 */
[----:B-1----:R-:W-:Y:S01]  /*36a0*/  LOP3.LUT P1, RZ, R6, 0x1, RZ, 0xc0, !PT ;  /* 0x0000000106ff7812 */ /* 0x002fe2000782c0ff */
[----:B------:R-:W1:Y:S02]  /*36b0*/  SYNCS.PHASECHK.TRANS64.TRYWAIT P0, [UR30+0xf0], R0 ;  /* 0x0000f000ff0075a7 */ /* 0x000e64000800111e */
[----:B-123--:R-:W-:Y:S10]  /*36c0*/  @!P0 BRA `(.L_x_63) ;  /* 0x0000006000f48947 */ /* 0x00eff40003800000 */
.L_x_161:
[----:B------:R-:W-:Y:S01]  /*36d0*/  IADD3 R10, PT, PT, R10, 0x1, RZ ;  /* 0x000000010a0a7810 */ /* 0x000fe20007ffe0ff */
[----:B------:R-:W-:Y:S06]  /*36e0*/  BRA.U !UP4, `(.L_x_64) ;  /* 0x000000010cc07547 */ /* 0x000fec000b800000 */
[----:B------:R-:W-:Y:S01]  /*36f0*/  UPLOP3.LUT UP2, UPT, UPT, UPT, UPT, 0x40, 0x4 ;  /* 0x000000000004789c */ /* 0x000fe20003f4e870 */
[----:B------:R-:W-:Y:S01]  /*3700*/  UMOV UR24, UR41 ;  /* 0x0000002900187c82 */ /* 0x000fe20008000000 */
[----:B------:R-:W-:Y:S01]  /*3710*/  UMOV UR23, UR40 ;  /* 0x0000002800177c82 */ /* 0x000fe20008000000 */
[----:B------:R-:W-:-:S08]  /*3720*/  UMOV UR10, UR22 ;  /* 0x00000016000a7c82 */ /* 0x000fd00008000000 */
.L_x_67:
[----:B------:R-:W-:Y:S02]  /*3730*/  UIADD3 UR24, UPT, UPT, UR24, 0x1, URZ ;  /* 0x0000000118187890 */ /* 0x000fe4000fffe0ff */
[----:B--2---:R-:W-:Y:S02]  /*3740*/  ULEA UR5, UR10, UR26, 0x3 ;  /* 0x0000001a0a057291 */ /* 0x004fe4000f8e18ff */
[----:B------:R-:W-:Y:S01]  /*3750*/  UISETP.NE.AND UP3, UPT, UR24, URZ, UPT ;  /* 0x000000ff1800728c */ /* 0x000fe2000bf65270 */
[----:B---3--:R-:W-:Y:S10]  /*3760*/  @P2 BRA `(.L_x_65) ;  /* 0x00000000000c2947 */ /* 0x008ff40003800000 */
[----:B-1----:R-:W-:Y:S04]  /*3770*/  SHF.L.U32 R3, R8, 0x1f, RZ ;  /* 0x0000001f08037819 */ /* 0x002fe800000006ff */
[----:B------:R-:W1:Y:S02]  /*3780*/  SYNCS.PHASECHK.TRANS64.TRYWAIT P0, [UR5], R3 ;  /* 0x00000003ff0075a7 */ /* 0x000e640008001105 */
[----:B-1----:R-:W-:Y:S05]  /*3790*/  @!P0 BRA `(.L_x_66) ;  /* 0x0000006000d88947 */ /* 0x002fea0003800000 */
.L_x_65:
[----:B------:R-:W-:Y:S01]  /*37a0*/  UISETP.NE.AND UP0, UPT, UR23, 0x1, UPT ;  /* 0x000000011700788c */ /* 0x000fe2000bf05270 */
[----:B------:R-:W-:Y:S01]  /*37b0*/  PLOP3.LUT P2, PT, PT, PT, PT, 0x80, 0x8 ;  /* 0x000000000008781c */ /* 0x000fe20003f4f070 */
[----:B------:R-:W-:Y:S02]  /*37c0*/  UIADD3 UR4, UPT, UPT, UR10, 0x1, URZ ;  /* 0x000000010a047890 */ /* 0x000fe4000fffe0ff */
[----:B------:R-:W-:Y:S02]  /*37d0*/  UIADD3 UR25, UPT, UPT, UR5, 0x30, URZ ;  /* 0x0000003005197890 */ /* 0x000fe4000fffe0ff */
[----:B------:R-:W-:Y:S01]  /*37e0*/  UISETP.NE.AND UP1, UPT, UR4, 0x6, UPT ;  /* 0x000000060400788c */ /* 0x000fe2000bf25270 */
[----:B------:R-:W-:Y:S01]  /*37f0*/  PLOP3.LUT P0, PT, PT, PT, UP0, 0x80, 0x8 ;  /* 0x000000000008781c */ /* 0x000fe20003f0f008 */
[----:B------:R-:W-:Y:S02]  /*3800*/  UIADD3 UR23, UPT, UPT, UR23, -0x1, URZ ;  /* 0xffffffff17177890 */ /* 0x000fe4000fffe0ff */
[----:B------:R-:W-:Y:S02]  /*3810*/  USEL UR6, URZ, 0x1, UP1 ;  /* 0x00000001ff067887 */ /* 0x000fe40008800000 */
[----:B------:R-:W-:Y:S01]  /*3820*/  USEL UR22, UR4, URZ, UP1 ;  /* 0x000000ff04167287 */ /* 0x000fe20008800000 */
[----:B------:R-:W-:Y:S01]  /*3830*/  UMOV UR7, 0x40004040 ;  /* 0x4000404000077882 */ /* 0x000fe20000000000 */
[----:B------:R-:W-:Y:S02]  /*3840*/  UMOV UR5, 0x40004040 ;  /* 0x4000404000057882 */ /* 0x000fe40000000000 */
[----:B------:R-:W-:Y:S01]  /*3850*/  @UP0 ULEA UR4, UR22, UR26, 0x3 ;  /* 0x0000001a16040291 */ /* 0x000fe2000f8e18ff */
[----:B------:R-:W-:Y:S01]  /*3860*/  LOP3.LUT R8, R8, UR6, RZ, 0x3c, !PT ;  /* 0x0000000608087c12 */ /* 0x000fe2000f8e3cff */
[----:B------:R-:W-:Y:S01]  /*3870*/  ULEA UR6, UR10, UR29, 0xa ;  /* 0x0000001d0a067291 */ /* 0x000fe2000f8e50ff */
[----:B------:R-:W-:Y:S02]  /*3880*/  UMOV UR21, 0x40004040 ;  /* 0x4000404000157882 */ /* 0x000fe40000000000 */
[----:B-1----:R-:W-:Y:S01]  /*3890*/  @P0 SHF.L.U32 R0, R8, 0x1f, RZ ;  /* 0x0000001f08000819 */ /* 0x002fe200000006ff */
[----:B------:R-:W-:Y:S02]  /*38a0*/  UIADD3 UR20, UPT, UPT, UR6, 0x2, URZ ;  /* 0x0000000206147890 */ /* 0x000fe4000fffe0ff */
[----:B------:R-:W-:Y:S01]  /*38b0*/  UIADD3 UR16, UPT, UPT, UR6, 0x4, URZ ;  /* 0x0000000406107890 */ /* 0x000fe2000fffe0ff */
[----:B------:R2:W3:Y:S01]  /*38c0*/  @P0 SYNCS.PHASECHK.TRANS64.TRYWAIT P2, [UR4], R0 ;  /* 0x00000000ff0005a7 */ /* 0x0004e20008041104 */
[----:B------:R-:W-:Y:S02]  /*38d0*/  ULEA UR4, UR10, UR28, 0xa ;  /* 0x0000001c0a047291 */ /* 0x000fe4000f8e50ff */
[----:B------:R-:W-:Y:S02]  /*38e0*/  UIADD3 UR12, UPT, UPT, UR6, 0x6, URZ ;  /* 0x00000006060c7890 */ /* 0x000fe4000fffe0ff */
[----:B------:R-:W-:Y:S02]  /*38f0*/  UIADD3 UR18, UPT, UPT, UR4, 0x2, URZ ;  /* 0x0000000204127890 */ /* 0x000fe4000fffe0ff */
[----:B------:R-:W-:Y:S02]  /*3900*/  UIADD3 UR14, UPT, UPT, UR4, 0x4, URZ ;  /* 0x00000004040e7890 */ /* 0x000fe4000fffe0ff */
[----:B------:R-:W-:Y:S01]  /*3910*/  UIADD3 UR8, UPT, UPT, UR4, 0x6, URZ ;  /* 0x0000000604087890 */ /* 0x000fe2000fffe0ff */
[----:B------:R2:W-:Y:S01]  /*3920*/  UTCHMMA gdesc[UR4], gdesc[UR6], tmem[UR11], tmem[UR38], idesc[UR39], UP2 ;  /* 0x00ff2606040075ea */ /* 0x0005e2000900000b */
[----:B------:R-:W-:Y:S01]  /*3930*/  UPLOP3.LUT UP2, UPT, UPT, UPT, UPT, 0x80, 0x8 ;  /* 0x000000000008789c */ /* 0x000fe20003f4f070 */
[----:B------:R-:W-:Y:S01]  /*3940*/  UMOV UR19, 0x40004040 ;  /* 0x4000404000137882 */ /* 0x000fe20000000000 */
[----:B------:R-:W-:Y:S01]  /*3950*/  UMOV UR17, 0x40004040 ;  /* 0x4000404000117882 */ /* 0x000fe20000000000 */
[----:B------:R2:W-:Y:S01]  /*3960*/  UTCHMMA gdesc[UR18], gdesc[UR20], tmem[UR11], tmem[UR36], idesc[UR37], UPT ;  /* 0x00ff2414120075ea */ /* 0x0005e2000b80000b */
[----:B------:R-:W-:Y:S01]  /*3970*/  UMOV UR15, 0x40004040 ;  /* 0x40004040000f7882 */ /* 0x000fe20000000000 */
[----:B------:R-:W-:Y:S01]  /*3980*/  UMOV UR13, 0x40004040 ;  /* 0x40004040000d7882 */ /* 0x000fe20000000000 */
[----:B------:R-:W-:Y:S01]  /*3990*/  UMOV UR9, 0x40004040 ;  /* 0x4000404000097882 */ /* 0x000fe20000000000 */
[----:B------:R2:W-:Y:S01]  /*39a0*/  UTCHMMA gdesc[UR14], gdesc[UR16], tmem[UR11], tmem[UR34], idesc[UR35], UPT ;  /* 0x00ff22100e0075ea */ /* 0x0005e2000b80000b */
[----:B------:R2:W-:Y:S01]  /*39b0*/  UTCHMMA gdesc[UR8], gdesc[UR12], tmem[UR11], tmem[UR32], idesc[UR33], UPT ;  /* 0x00ff200c080075ea */ /* 0x0005e2000b80000b */
[----:B------:R2:W-:Y:S01]  /*39c0*/  UTCBAR.MULTICAST [UR25], URZ, UR27 ;  /* 0x000000ff190073e9 */ /* 0x0005e2000800081b */
[----:B------:R-:W-:Y:S01]  /*39d0*/  UMOV UR10, UR22 ;  /* 0x00000016000a7c82 */ /* 0x000fe20008000000 */
[----:B------:R-:W-:Y:S05]  /*39e0*/  BRA.U UP3, `(.L_x_67) ;  /* 0xfffffffd03507547 */ /* 0x000fea000b83ffff */
.L_x_64:
[----:B--2---:R-:W-:Y:S01]  /*39f0*/  UIADD3 UR4, UPT, UPT, UR31, 0x1, URZ ;  /* 0x000000011f047890 */ /* 0x004fe2000fffe0ff */
[C---:B------:R-:W-:Y:S01]  /*3a00*/  ISETP.NE.AND P0, PT, R10.reuse, 0x2, PT ;  /* 0x000000020a00780c */ /* 0x040fe20003f05270 */
[----:B------:R-:W-:Y:S02]  /*3a10*/  UIADD3 UR5, UPT, UPT, UR30, 0xd0, URZ ;  /* 0x000000d01e057890 */ /* 0x000fe4000fffe0ff */
[----:B------:R-:W-:Y:S01]  /*3a20*/  UISETP.NE.AND UP0, UPT, UR4, 0x4, UPT ;  /* 0x000000040400788c */ /* 0x000fe2000bf05270 */
[----:B-1----:R-:W-:Y:S02]  /*3a30*/  SEL R0, RZ, 0x1, P0 ;  /* 0x00000001ff007807 */ /* 0x002fe40000000000 */
[----:B------:R-:W-:Y:S01]  /*3a40*/  SEL R10, R10, RZ, P0 ;  /* 0x000000ff0a0a7207 */ /* 0x000fe20000000000 */
[----:B------:R-:W-:Y:S01]  /*3a50*/  USEL UR6, URZ, 0x1, UP0 ;  /* 0x00000001ff067887 */ /* 0x000fe20008000000 */
[----:B------:R-:W-:Y:S01]  /*3a60*/  LOP3.LUT R9, R9, R0, RZ, 0x3c, !PT ;  /* 0x0000000009097212 */ /* 0x000fe200078e3cff */
[----:B------:R-:W-:Y:S01]  /*3a70*/  USEL UR31, UR4, URZ, UP0 ;  /* 0x000000ff041f7287 */ /* 0x000fe20008000000 */
[----:B------:R1:W-:Y:S03]  /*3a80*/  UTCBAR [UR5], URZ ;  /* 0x000000ff050073e9 */ /* 0x0003e600080000ff */
[----:B------:R-:W-:Y:S01]  /*3a90*/  LOP3.LUT R11, R11, UR6, RZ, 0x3c, !PT ;  /* 0x000000060b0b7c12 */ /* 0x000fe2000f8e3cff */
[----:B------:R-:W-:Y:S07]  /*3aa0*/  @P1 BRA `(.L_x_68) ;  /* 0xfffffff800a01947 */ /* 0x000fee000383ffff */
[----:B------:R-:W2:Y:S01]  /*3ab0*/  S2UR UR8, SR_CgaCtaId ;  /* 0x00000000000879c3 */ /* 0x000ea20000008800 */
[----:B------:R-:W-:Y:S01]  /*3ac0*/  ELECT P0, URZ, PT ;  /* 0x0000000000ff782f */ /* 0x000fe20003800000 */
[----:B------:R-:W-:Y:S01]  /*3ad0*/  IMAD.MOV.U32 R0, RZ, RZ, 0x1 ;  /* 0x00000001ff007424 */ /* 0x000fe200078e00ff */
[----:B------:R-:W-:Y:S01]  /*3ae0*/  UIADD3 UR26, UPT, UPT, UR26, 0xf0, URZ ;  /* 0x000000f01a1a7890 */ /* 0x000fe2000fffe0ff */
[----:B------:R-:W-:Y:S01]  /*3af0*/  SHF.L.U32 R3, R11, 0x1f, RZ ;  /* 0x0000001f0b037819 */ /* 0x000fe200000006ff */
[----:B------:R-:W-:-:S03]  /*3b00*/  UMOV UR4, 0x40 ;  /* 0x0000004000047882 */ /* 0x000fc60000000000 */
[----:B------:R-:W-:Y:S01]  /*3b10*/  UVIRTCOUNT.DEALLOC.SMPOOL 0x80 ;  /* 0x000000800000784c */ /* 0x000fe20000000000 */
[----:B--2---:R-:W-:Y:S02]  /*3b20*/  ULEA UR8, UR8, UR4, 0x18 ;  /* 0x0000000408087291 */ /* 0x004fe4000f8ec0ff */
[----:B------:R-:W-:-:S07]  /*3b30*/  ULEA UR4, UR31, UR26, 0x3 ;  /* 0x0000001a1f047291 */ /* 0x000fce000f8e18ff */
[----:B------:R2:W-:Y:S02]  /*3b40*/  @P0 STS.U8 [UR8+0x1c], R0 ;  /* 0x00001c00ff000988 */ /* 0x0005e40008000008 */
[----:B------:R-:W4:Y:S02]  /*3b50*/  SYNCS.PHASECHK.TRANS64.TRYWAIT P0, [UR4], R3 ;  /* 0x00000003ff0075a7 */ /* 0x000f240008001104 */
[----:B--2-4-:R-:W-:Y:S05]  /*3b60*/  @!P0 BRA `(.L_x_69) ;  /* 0x0000005c00fc8947 */ /* 0x014fea0003800000 */
.L_x_164:
[----:B------:R-:W-:-:S04]  /*3b70*/  UIADD3 UR4, UPT, UPT, UR31, 0x1, URZ ;  /* 0x000000011f047890 */ /* 0x000fc8000fffe0ff */
[----:B------:R-:W-:-:S04]  /*3b80*/  UISETP.NE.AND UP0, UPT, UR4, 0x4, UPT ;  /* 0x000000040400788c */ /* 0x000fc8000bf05270 */
[----:B------:R-:W-:Y:S02]  /*3b90*/  USEL UR6, URZ, 0x1, UP0 ;  /* 0x00000001ff067887 */ /* 0x000fe40008000000 */
[----:B------:R-:W-:-:S04]  /*3ba0*/  USEL UR4, UR4, URZ, UP0 ;  /* 0x000000ff04047287 */ /* 0x000fc80008000000 */
[----:B-1----:R-:W-:Y:S01]  /*3bb0*/  ULEA UR5, UR4, UR26, 0x3 ;  /* 0x0000001a04057291 */ /* 0x002fe2000f8e18ff */
[----:B------:R-:W-:-:S04]  /*3bc0*/  LOP3.LUT R2, R11, UR6, RZ, 0x3c, !PT ;  /* 0x000000060b027c12 */ /* 0x000fc8000f8e3cff */
[----:B--2---:R-:W-:-:S04]  /*3bd0*/  SHF.L.U32 R3, R2, 0x1f, RZ ;  /* 0x0000001f02037819 */ /* 0x004fc800000006ff */
[----:B------:R-:W1:Y:S02]  /*3be0*/  SYNCS.PHASECHK.TRANS64.TRYWAIT P0, [UR5], R3 ;  /* 0x00000003ff0075a7 */ /* 0x000e640008001105 */
[----:B-1----:R-:W-:Y:S05]  /*3bf0*/  @!P0 BRA `(.L_x_70) ;  /* 0x0000005c00f08947 */ /* 0x002fea0003800000 */
.L_x_166:
        /* <DEDUP_REMOVED lines=9> */
.L_x_168:
[----:B------:R-:W-:-:S04]  /*3c90*/  UIADD3 UR4, UPT, UPT, UR4, 0x1, URZ ;  /* 0x0000000104047890 */ /* 0x000fc8000fffe0ff */
[----:B------:R-:W-:-:S04]  /*3ca0*/  UISETP.NE.AND UP0, UPT, UR4, 0x4, UPT ;  /* 0x000000040400788c */ /* 0x000fc8000bf05270 */
[----:B------:R-:W-:Y:S02]  /*3cb0*/  USEL UR5, URZ, 0x1, UP0 ;  /* 0x00000001ff057887 */ /* 0x000fe40008000000 */
[----:B------:R-:W-:-:S04]  /*3cc0*/  USEL UR4, UR4, URZ, UP0 ;  /* 0x000000ff04047287 */ /* 0x000fc80008000000 */
[----:B------:R-:W-:Y:S01]  /*3cd0*/  ULEA UR4, UR4, UR26, 0x3 ;  /* 0x0000001a04047291 */ /* 0x000fe2000f8e18ff */
[----:B-1----:R-:W-:-:S04]  /*3ce0*/  LOP3.LUT R3, R2, UR5, RZ, 0x3c, !PT ;  /* 0x0000000502037c12 */ /* 0x002fc8000f8e3cff */
[----:B------:R-:W-:-:S04]  /*3cf0*/  SHF.L.U32 R3, R3, 0x1f, RZ ;  /* 0x0000001f03037819 */ /* 0x000fc800000006ff */
[----:B------:R-:W1:Y:S02]  /*3d00*/  SYNCS.PHASECHK.TRANS64.TRYWAIT P0, [UR4], R3 ;  /* 0x00000003ff0075a7 */ /* 0x000e640008001104 */
[----:B-1----:R-:W-:Y:S05]  /*3d10*/  @!P0 BRA `(.L_x_72) ;  /* 0x0000005c00d88947 */ /* 0x002fea0003800000 */
.L_x_170:
[----:B------:R-:W-:Y:S01]  /*3d20*/  NOP ;  /* 0x0000000000007918 */ /* 0x000fe20000000000 */
[----:B-1----:R-:W1:Y:S01]  /*3d30*/  LDS R0, [UR8+0x14] ;  /* 0x00001408ff007984 */ /* 0x002e620008000800 */
[----:B------:R-:W-:Y:S01]  /*3d40*/  ULOP3.LUT UR4, UR42, 0xffff, URZ, 0xc0, !UPT ;  /* 0x0000ffff2a047892 */ /* 0x000fe2000f8ec0ff */
[----:B------:R-:W-:Y:S01]  /*3d50*/  UMOV UR5, 0xffff ;  /* 0x0000ffff00057882 */ /* 0x000fe20000000000 */
[----:B------:R-:W-:Y:S02]  /*3d60*/  UMOV UR6, 0x1 ;  /* 0x0000000100067882 */ /* 0x000fe40000000000 */
[----:B------:R-:W-:-:S04]  /*3d70*/  USHF.R.U32.HI UR4, URZ, 0x5, UR4 ;  /* 0x00000005ff047899 */ /* 0x000fc80008011604 */
[----:B------:R-:W-:Y:S02]  /*3d80*/  USHF.L.U32 UR5, UR5, UR4, URZ ;  /* 0x0000000405057299 */ /* 0x000fe400080006ff */
[----:B------:R-:W-:-:S04]  /*3d90*/  USHF.L.U32 UR4, UR6, UR4, URZ ;  /* 0x0000000406047299 */ /* 0x000fc800080006ff */
[----:B-1----:R-:W-:-:S04]  /*3da0*/  LOP3.LUT R0, R0, UR5, RZ, 0xc0, !PT ;  /* 0x0000000500007c12 */ /* 0x002fc8000f8ec0ff */
[----:B------:R-:W-:-:S13]  /*3db0*/  ISETP.NE.AND P0, PT, R0, UR5, PT ;  /* 0x0000000500007c0c */ /* 0x000fda000bf05270 */
[----:B------:R-:W-:Y:S05]  /*3dc0*/  @P0 BRA `(.L_x_73) ;  /* 0x0000000000580947 */ /* 0x000fea0003800000 */
[----:B------:R-:W1:Y:S02]  /*3dd0*/  LDS R0, [UR8+0x18] ;  /* 0x00001808ff007984 */ /* 0x000e640008000800 */
[----:B-1----:R-:W-:-:S04]  /*3de0*/  LOP3.LUT R0, R0, UR4, RZ, 0xc0, !PT ;  /* 0x0000000400007c12 */ /* 0x002fc8000f8ec0ff */
[----:B------:R-:W-:-:S13]  /*3df0*/  ISETP.NE.AND P0, PT, R0, UR4, PT ;  /* 0x0000000400007c0c */ /* 0x000fda000bf05270 */
[----:B------:R-:W-:Y:S05]  /*3e00*/  @P0 BRA `(.L_x_74) ;  /* 0x00000000003c0947 */ /* 0x000fea0003800000 */
[----:B------:R-:W1:Y:S01]  /*3e10*/  S2R R2, SR_LANEID ;  /* 0x0000000000027919 */ /* 0x000e620000000000 */
[----:B------:R-:W-:Y:S01]  /*3e20*/  ULOP3.LUT UR5, URZ, UR5, URZ, 0x33, !UPT ;  /* 0x00000005ff057292 */ /* 0x000fe2000f8e33ff */
[----:B------:R-:W-:Y:S01]  /*3e30*/  LOP3.LUT R4, RZ, UR4, RZ, 0x33, !PT ;  /* 0x00000004ff047c12 */ /* 0x000fe2000f8e33ff */
[----:B------:R-:W-:Y:S02]  /*3e40*/  VOTEU.ANY UR4, UPT, PT ;  /* 0x0000000000047886 */ /* 0x000fe400038e0100 */
[----:B------:R-:W-:Y:S01]  /*3e50*/  UFLO.U32 UR4, UR4 ;  /* 0x00000004000472bd */ /* 0x000fe200080e0000 */
[----:B------:R-:W2:Y:S01]  /*3e60*/  REDUX UR6, R4 ;  /* 0x00000000040673c4 */ /* 0x000ea20000000000 */
[----:B------:R-:W-:-:S06]  /*3e70*/  IMAD.U32 R0, RZ, RZ, UR5 ;  /* 0x00000005ff007e24 */ /* 0x000fcc000f8e00ff */
[----:B------:R4:W-:Y:S01]  /*3e80*/  UTCATOMSWS.AND URZ, UR5 ;  /* 0x0000000500ff79e3 */ /* 0x0009e20008000000 */
[----:B------:R-:W3:Y:S01]  /*3e90*/  REDUX UR7, R0 ;  /* 0x00000000000773c4 */ /* 0x000ee20000000000 */
[----:B-1----:R-:W-:Y:S01]  /*3ea0*/  ISETP.EQ.U32.AND P0, PT, R2, UR4, PT ;  /* 0x0000000402007c0c */ /* 0x002fe2000bf02070 */
[----:B--2---:R-:W-:Y:S01]  /*3eb0*/  IMAD.U32 R2, RZ, RZ, UR6 ;  /* 0x00000006ff027e24 */ /* 0x004fe2000f8e00ff */
[----:B---3--:R-:W-:-:S11]  /*3ec0*/  MOV R3, UR7 ;  /* 0x0000000700037c02 */ /* 0x008fd60008000f00 */
[----:B------:R4:W-:Y:S04]  /*3ed0*/  @P0 ATOMS.AND RZ, [UR8+0x14], R3 ;  /* 0x00001403ffff098c */ /* 0x0009e8000a800008 */
[----:B------:R4:W-:Y:S01]  /*3ee0*/  @P0 ATOMS.AND RZ, [UR8+0x18], R2 ;  /* 0x00001802ffff098c */ /* 0x0009e2000a800008 */
[----:B------:R-:W-:Y:S05]  /*3ef0*/  BRA `(.L_x_75) ;  /* 0x0000000000147947 */ /* 0x000fea0003800000 */
.L_x_74:
[----:B------:R-:W-:Y:S02]  /*3f00*/  MOV R2, 0x3f20 ;  /* 0x00003f2000027802 */ /* 0x000fe40000000f00 */
[----:B---3-5:R-:W-:Y:S05]  /*3f10*/  CALL.REL.NOINC `($__internal_0_$__cuda_sm10x_tcgen05_guardrail_trap_col_being_dealloced_not_returned_by_alloc) ;  /* 0x0000006000c07944 */ /* 0x028fea0003c00000 */
[----:B------:R-:W-:Y:S05]  /*3f20*/  BRA `(.L_x_75) ;  /* 0x0000000000087947 */ /* 0x000fea0003800000 */
.L_x_73:
[----:B------:R-:W-:Y:S02]  /*3f30*/  MOV R2, 0x3f50 ;  /* 0x00003f5000027802 */ /* 0x000fe40000000f00 */
[----:B---3-5:R-:W-:Y:S05]  /*3f40*/  CALL.REL.NOINC `($__internal_2_$__cuda_sm10x_tcgen05_guardrail_trap_unallocated_columns_being_dealloced) ;  /* 0x0000006000cc7944 */ /* 0x028fea0003c00000 */
.L_x_75:
[----:B------:R-:W-:Y:S01]  /*3f50*/  NOP ;  /* 0x0000000000007918 */ /* 0x000fe20000000000 */
[----:B----4-:R-:W-:Y:S05]  /*3f60*/  EXIT ;  /* 0x000000000000794d */ /* 0x010fea0003800000 */
.L_x_57:
[----:B------:R-:W-:-:S09]  /*3f70*/  UISETP.NE.OR UP0, UPT, UR17, 0x3, !UP3 ;  /* 0x000000031100788c */ /* 0x000fd2000df05670 */
[----:B------:R-:W-:Y:S05]  /*3f80*/  BRA.U UP0, `(.L_x_76) ;  /* 0x0000001100547547 */ /* 0x000fea000b800000 */
[----:B------:R-:W1:Y:S01]  /*3f90*/  LDCU UR31, c[0x0][0x370] ;  /* 0x00006e00ff1f77ac */ /* 0x000e620008000800 */
[----:B------:R-:W2:Y:S01]  /*3fa0*/  LDC.64 R16, c[0x0][0x348] ;  /* 0x0000d200ff107b82 */ /* 0x000ea20000000a00 */
[----:B------:R-:W-:Y:S02]  /*3fb0*/  HFMA2 R13, -RZ, RZ, 0, 0 ;  /* 0x00000000ff0d7431 */ /* 0x000fe400000001ff */
[----:B------:R-:W-:Y:S01]  /*3fc0*/  IMAD.MOV.U32 R15, RZ, RZ, 0x1 ;  /* 0x00000001ff0f7424 */ /* 0x000fe200078e00ff */
[----:B------:R-:W1:Y:S01]  /*3fd0*/  LDCU.128 UR48, c[0x0][0xb10] ;  /* 0x00016200ff3077ac */ /* 0x000e620008000c00 */
[----:B------:R-:W-:Y:S01]  /*3fe0*/  IMAD.MOV.U32 R14, RZ, RZ, RZ ;  /* 0x000000ffff0e7224 */ /* 0x000fe200078e00ff */
[----:B------:R-:W-:Y:S01]  /*3ff0*/  MOV R7, 0x2000 ;  /* 0x0000200000077802 */ /* 0x000fe20000000f00 */
[----:B------:R-:W3:Y:S01]  /*4000*/  LDCU UR30, c[0x0][0x374] ;  /* 0x00006e80ff1e77ac */ /* 0x000ee20008000800 */
[----:B------:R-:W4:Y:S01]  /*4010*/  LDC.64 R2, c[0x0][0x888] ;  /* 0x00022200ff027b82 */ /* 0x000f220000000a00 */
[----:B------:R-:W3:Y:S01]  /*4020*/  LDCU UR15, c[0x0][0xb0c] ;  /* 0x00016180ff0f77ac */ /* 0x000ee20008000800 */
[----:B------:R-:W2:Y:S06]  /*4030*/  LDCU UR40, c[0x0][0xb20] ;  /* 0x00016400ff2877ac */ /* 0x000eac0008000800 */
[----:B------:R-:W4:Y:S01]  /*4040*/  LDC.64 R4, c[0x0][0x890] ;  /* 0x00022400ff047b82 */ /* 0x000f220000000a00 */
[----:B------:R-:W2:Y:S01]  /*4050*/  LDCU UR4, c[0x0][0xb30] ;  /* 0x00016600ff0477ac */ /* 0x000ea20008000800 */
[----:B------:R-:W-:Y:S01]  /*4060*/  UMOV UR21, 0x400 ;  /* 0x0000040000157882 */ /* 0x000fe20000000000 */
[----:B-1----:R-:W-:-:S02]  /*4070*/  UIMAD.WIDE.U32 UR6, UR31, UR48, URZ ;  /* 0x000000301f0672a5 */ /* 0x002fc4000f8e00ff */
[----:B---3--:R-:W-:Y:S02]  /*4080*/  UIMAD.WIDE.U32 UR8, UR30, UR51, URZ ;  /* 0x000000331e0872a5 */ /* 0x008fe4000f8e00ff */
[----:B------:R-:W-:Y:S02]  /*4090*/  ULEA UR21, UR47, UR21, 0x18 ;  /* 0x000000152f157291 */ /* 0x000fe4000f8ec0ff */
[----:B------:R-:W-:Y:S02]  /*40a0*/  UPLOP3.LUT UP3, UPT, UPT, UPT, UPT, 0x40, 0x4 ;  /* 0x000000000004789c */ /* 0x000fe40003f6e870 */
[----:B------:R-:W-:Y:S01]  /*40b0*/  UIADD3 UR37, UPT, UPT, UR21, 0x78, URZ ;  /* 0x0000007815257890 */ /* 0x000fe2000fffe0ff */
[----:B------:R-:W-:Y:S01]  /*40c0*/  UMOV UR6, UR7 ;  /* 0x0000000700067c82 */ /* 0x000fe20008000000 */
[----:B------:R-:W-:Y:S01]  /*40d0*/  UMOV UR38, UR9 ;  /* 0x0000000900267c82 */ /* 0x000fe20008000000 */
[----:B------:R-:W-:Y:S02]  /*40e0*/  UISETP.GE.AND UP0, UPT, UR42, 0x1, UPT ;  /* 0x000000012a00788c */ /* 0x000fe4000bf06270 */
[----:B------:R-:W-:Y:S01]  /*40f0*/  UISETP.NE.AND UP4, UPT, UR42, 0x1, UPT ;  /* 0x000000012a00788c */ /* 0x000fe2000bf85270 */
[----:B------:R-:W1:Y:S01]  /*4100*/  LDCU.64 UR22, c[0x0][0xb28] ;  /* 0x00016500ff1677ac */ /* 0x000e620008000a00 */
[----:B------:R-:W-:-:S02]  /*4110*/  UISETP.NE.AND UP6, UPT, UR15, 0x1, UPT ;  /* 0x000000010f00788c */ /* 0x000fc4000bfc5270 */
[----:B------:R-:W-:Y:S02]  /*4120*/  UISETP.NE.AND UP5, UPT, UR50, 0x1, UPT ;  /* 0x000000013200788c */ /* 0x000fe4000bfa5270 */
[----:B------:R-:W-:Y:S02]  /*4130*/  UIADD3 UR33, UPT, UPT, UR21, 0x60, URZ ;  /* 0x0000006015217890 */ /* 0x000fe4000fffe0ff */
[----:B------:R-:W-:Y:S02]  /*4140*/  UIADD3 UR25, UPT, UPT, UR21, 0x68, URZ ;  /* 0x0000006815197890 */ /* 0x000fe4000fffe0ff */
[----:B------:R-:W-:Y:S02]  /*4150*/  UIADD3 UR17, UPT, UPT, UR21, 0x70, URZ ;  /* 0x0000007015117890 */ /* 0x000fe4000fffe0ff */
[----:B------:R-:W-:Y:S02]  /*4160*/  UPRMT UR37, UR47, 0x654, UR37 ;  /* 0x000006542f257896 */ /* 0x000fe40008000025 */
[----:B------:R-:W-:-:S02]  /*4170*/  USHF.R.U32.HI UR39, URZ, UR49, UR6 ;  /* 0x00000031ff277299 */ /* 0x000fc40008011606 */
[----:B--2---:R-:W-:Y:S02]  /*4180*/  USHF.R.U32.HI UR38, URZ, UR40, UR38 ;  /* 0x00000028ff267299 */ /* 0x004fe40008011626 */
[----:B------:R-:W-:-:S11]  /*4190*/  UISETP.NE.AND UP2, UPT, UR4, 0x1, UPT ;  /* 0x000000010400788c */ /* 0x000fd6000bf45270 */
.L_x_87:
[C---:B------:R-:W-:Y:S02]  /*41a0*/  LEA R12, R14.reuse, UR21, 0x3 ;  /* 0x000000150e0c7c11 */ /* 0x040fe4000f8e18ff */
[----:B------:R-:W-:Y:S02]  /*41b0*/  SHF.L.U32 R9, R13, 0x1f, RZ ;  /* 0x0000001f0d097819 */ /* 0x000fe400000006ff */
[----:B------:R-:W-:Y:S02]  /*41c0*/  LEA R10, R14, UR21, 0x4 ;  /* 0x000000150e0a7c11 */ /* 0x000fe4000f8e20ff */
[----:B--2---:R-:W2:Y:S02]  /*41d0*/  SYNCS.PHASECHK.TRANS64.TRYWAIT P0, [R12+URZ+0xb0], R9 ;  /* 0x0000b0090c0075a7 */ /* 0x004ea400080011ff */
[----:B--2---:R-:W-:Y:S05]  /*41e0*/  @!P0 BRA `(.L_x_77) ;  /* 0x0000005800bc8947 */ /* 0x004fea0003800000 */
.L_x_171:
[----:B--2---:R-:W2:Y:S01]  /*41f0*/  LDS.128 R8, [R10+0x140] ;  /* 0x000140000a087984 */ /* 0x004ea20000000c00 */
[----:B------:R-:W-:Y:S01]  /*4200*/  UISETP.GE.AND UP0, UPT, UR42, 0x1, UPT ;  /* 0x000000012a00788c */ /* 0x000fe2000bf06270 */
[----:B------:R-:W-:Y:S01]  /*4210*/  @!PT LDS RZ, [RZ] ;  /* 0x00000000fffff984 */ /* 0x000fe20000000800 */
[----:B------:R-:W-:Y:S01]  /*4220*/  @!PT LDS RZ, [RZ] ;  /* 0x00000000fffff984 */ /* 0x000fe20000000800 */
[----:B------:R-:W-:Y:S01]  /*4230*/  @!PT LDS RZ, [RZ] ;  /* 0x00000000fffff984 */ /* 0x000fe20000000800 */
[----:B------:R-:W-:Y:S01]  /*4240*/  @!PT LDS RZ, [RZ] ;  /* 0x00000000fffff984 */ /* 0x000fe20000000800 */
[----:B------:R3:W-:Y:S06]  /*4250*/  MEMBAR.ALL.CTA ;  /* 0x0000000000007992 */ /* 0x0007ec0000008000 */
[----:B---3--:R-:W3:Y:S01]  /*4260*/  FENCE.VIEW.ASYNC.S ;  /* 0x00000000000073c6 */ /* 0x008ee20000000000 */
[----:B--2---:R-:W-:Y:S11]  /*4270*/  LOP3.LUT P0, RZ, R10, 0x1, RZ, 0xc0, !PT ;  /* 0x000000010aff7812 */ /* 0x004ff6000780c0ff */
[----:B------:R-:W-:Y:S02]  /*4280*/  @!UPT UIADD3 URZ, UPT, UPT, URZ, URZ, URZ ;  /* 0x000000fffffff290 */ /* 0x000fe4000fffe0ff */
[----:B---3--:R-:W-:Y:S01]  /*4290*/  VOTEU.ANY UP1, P0 ;  /* 0x0000000000ff7886 */ /* 0x008fe20000020100 */
[----:B------:R-:W-:Y:S11]  /*42a0*/  PLOP3.LUT P0, PT, PT, PT, UP1, 0x80, 0x8 ;  /* 0x000000000008781c */ /* 0x000ff60003f0f018 */
[----:B------:R-:W-:Y:S02]  /*42b0*/  @!UPT UIADD3 URZ, UPT, UPT, URZ, URZ, URZ ;  /* 0x000000fffffff290 */ /* 0x000fe4000fffe0ff */
[----:B------:R-:W-:Y:S02]  /*42c0*/  @P0 SHF.R.U32.HI R0, RZ, 0x10, R9 ;  /* 0x00000010ff000819 */ /* 0x000fe40000011609 */
[----:B------:R-:W-:Y:S02]  /*42d0*/  @P0 MOV R6, R8 ;  /* 0x0000000800060202 */ /* 0x000fe40000000f00 */
[----:B------:R-:W-:Y:S01]  /*42e0*/  @P0 R2UR UR4, R0 ;  /* 0x00000000000402ca */ /* 0x000fe200000e0000 */
[----:B------:R-:W-:Y:S01]  /*42f0*/  VIADD R0, R12, 0xc0 ;  /* 0x000000c00c007836 */ /* 0x000fe20000000000 */
[----:B------:R-:W-:Y:S02]  /*4300*/  @P0 LOP3.LUT R8, R9, 0xffff, RZ, 0xc0, !PT ;  /* 0x0000ffff09080812 */ /* 0x000fe400078ec0ff */
[----:B------:R-:W-:Y:S02]  /*4310*/  @P0 R2UR UR6, R6 ;  /* 0x00000000060602ca */ /* 0x000fe400000e0000 */
[----:B------:R-:W-:Y:S02]  /*4320*/  PRMT R0, RZ, 0x654, R0 ;  /* 0x00000654ff007816 */ /* 0x000fe40000000000 */
[----:B------:R-:W-:Y:S02]  /*4330*/  @P0 R2UR UR5, R8 ;  /* 0x00000000080502ca */ /* 0x000fe400000e0000 */
[----:B------:R2:W-:Y:S03]  /*4340*/  SYNCS.ARRIVE.TRANS64.RED.A1T0 RZ, [R0+URZ], RZ ;  /* 0x000000ff00ff79a7 */ /* 0x0005e600081004ff */
[----:B------:R-:W-:Y:S04]  /*4350*/  @UP1 UMOV UR29, UR4 ;  /* 0x00000004001d1c82 */ /* 0x000fe80008000000 */
[----:B------:R-:W-:Y:S04]  /*4360*/  @UP1 UMOV UR14, UR6 ;  /* 0x00000006000e1c82 */ /* 0x000fe80008000000 */
[----:B------:R-:W-:Y:S01]  /*4370*/  @UP1 UMOV UR13, UR5 ;  /* 0x00000005000d1c82 */ /* 0x000fe20008000000 */
[----:B------:R-:W-:Y:S05]  /*4380*/  BRA.U !UP0, `(.L_x_78) ;  /* 0x0000000108a47547 */ /* 0x000fea000b800000 */
[----:B------:R-:W-:Y:S02]  /*4390*/  UIMAD.WIDE.U32 UR18, UR13, UR51, URZ ;  /* 0x000000330d1272a5 */ /* 0x000fe4000f8e00ff */
[----:B------:R-:W-:Y:S02]  /*43a0*/  UIMAD.WIDE.U32 UR26, UR14, UR48, URZ ;  /* 0x000000300e1a72a5 */ /* 0x000fe4000f8e00ff */
[----:B------:R-:W-:Y:S02]  /*43b0*/  USEL UR4, UR30, UR38, !UP5 ;  /* 0x000000261e047287 */ /* 0x000fe4000e800000 */
[----:B------:R-:W-:Y:S02]  /*43c0*/  USEL UR7, UR31, UR39, !UP6 ;  /* 0x000000271f077287 */ /* 0x000fe4000f000000 */
[----:B-1----:R-:W-:Y:S02]  /*43d0*/  UIMAD.WIDE.U32 UR8, UR4, UR22, URZ ;  /* 0x00000016040872a5 */ /* 0x002fe4000f8e00ff */
[----:B------:R-:W-:Y:S01]  /*43e0*/  UIMAD.WIDE.U32 UR10, UR7, UR22, URZ ;  /* 0x00000016070a72a5 */ /* 0x000fe2000f8e00ff */
[----:B------:R-:W-:Y:S02]  /*43f0*/  UMOV UR5, UR19 ;  /* 0x0000001300057c82 */ /* 0x000fe40008000000 */
[----:B------:R-:W-:Y:S03]  /*4400*/  USHF.R.U32.HI UR6, URZ, UR40, UR5 ;  /* 0x00000028ff067299 */ /* 0x000fe60008011605 */
[----:B------:R-:W-:Y:S01]  /*4410*/  UMOV UR5, UR27 ;  /* 0x0000001b00057c82 */ /* 0x000fe20008000000 */
[----:B------:R-:W-:Y:S02]  /*4420*/  USEL UR6, UR13, UR6, !UP5 ;  /* 0x000000060d067287 */ /* 0x000fe4000e800000 */
[----:B------:R-:W-:Y:S03]  /*4430*/  USHF.R.U32.HI UR12, URZ, UR49, UR5 ;  /* 0x00000031ff0c7299 */ /* 0x000fe60008011605 */
[----:B------:R-:W-:Y:S02]  /*4440*/  UMOV UR5, UR9 ;  /* 0x0000000900057c82 */ /* 0x000fe40008000000 */
[----:B------:R-:W-:Y:S03]  /*4450*/  @UP4 USHF.R.U32.HI UR4, URZ, UR23, UR5 ;  /* 0x00000017ff044299 */ /* 0x000fe60008011605 */
[----:B------:R-:W-:Y:S01]  /*4460*/  UMOV UR5, UR11 ;  /* 0x0000000b00057c82 */ /* 0x000fe20008000000 */
[----:B------:R-:W-:Y:S02]  /*4470*/  UIMAD UR4, UR42, UR4, URZ ;  /* 0x000000042a0472a4 */ /* 0x000fe4000f8e02ff */
[----:B------:R-:W-:Y:S02]  /*4480*/  @UP4 USHF.R.U32.HI UR7, URZ, UR23, UR5 ;  /* 0x00000017ff074299 */ /* 0x000fe40008011605 */
[----:B------:R-:W-:Y:S02]  /*4490*/  UIMAD.WIDE.U32 UR10, UR6, UR22, URZ ;  /* 0x00000016060a72a5 */ /* 0x000fe4000f8e00ff */
[----:B------:R-:W-:Y:S02]  /*44a0*/  USEL UR5, UR14, UR12, !UP6 ;  /* 0x0000000c0e057287 */ /* 0x000fe4000f000000 */
[----:B------:R-:W-:Y:S02]  /*44b0*/  UIMAD UR8, UR42, UR7, URZ ;  /* 0x000000072a0872a4 */ /* 0x000fe4000f8e02ff */
[----:B------:R-:W-:Y:S03]  /*44c0*/  UISETP.GE.AND UP0, UPT, UR6, UR4, UPT ;  /* 0x000000040600728c */ /* 0x000fe6000bf06270 */
[----:B------:R-:W-:Y:S01]  /*44d0*/  UMOV UR4, UR11 ;  /* 0x0000000b00047c82 */ /* 0x000fe20008000000 */
[----:B------:R-:W-:Y:S02]  /*44e0*/  UISETP.GE.OR UP0, UPT, UR5, UR8, UP0 ;  /* 0x000000080500728c */ /* 0x000fe40008706670 */
[----:B------:R-:W-:Y:S02]  /*44f0*/  USHF.R.U32.HI UR4, URZ, UR23, UR4 ;  /* 0x00000017ff047299 */ /* 0x000fe40008011604 */
[----:B------:R-:W-:Y:S02]  /*4500*/  UIMAD.WIDE.U32 UR8, UR5, UR22, URZ ;  /* 0x00000016050872a5 */ /* 0x000fe4000f8e00ff */
[----:B------:R-:W-:Y:S04]  /*4510*/  USEL UR10, UR6, UR4, !UP4 ;  /* 0x00000004060a7287 */ /* 0x000fe8000e000000 */
[----:B------:R-:W-:Y:S01]  /*4520*/  UIADD3 UR11, UPT, UPT, -UR10, URZ, URZ ;  /* 0x000000ff0a0b7290 */ /* 0x000fe2000fffe1ff */
[----:B------:R-:W-:Y:S02]  /*4530*/  @!UP0 UMOV UR4, UR9 ;  /* 0x0000000900048c82 */ /* 0x000fe40008000000 */
[----:B------:R-:W-:Y:S02]  /*4540*/  @!UP0 USHF.R.U32.HI UR4, URZ, UR23, UR4 ;  /* 0x00000017ff048299 */ /* 0x000fe40008011604 */
[----:B------:R-:W-:Y:S02]  /*4550*/  UIMAD UR8, UR42, UR11, UR6 ;  /* 0x0000000b2a0872a4 */ /* 0x000fe4000f8e0206 */
[----:B------:R-:W-:Y:S04]  /*4560*/  @!UP0 USEL UR4, UR5, UR4, !UP4 ;  /* 0x0000000405048287 */ /* 0x000fe8000e000000 */
[----:B------:R-:W-:Y:S02]  /*4570*/  @!UP0 UIMAD UR8, UR7, UR8, UR4 ;  /* 0x00000008070882a4 */ /* 0x000fe4000f8e0204 */
[----:B------:R-:W-:Y:S02]  /*4580*/  @!UP0 UIADD3 UR9, UPT, UPT, UR10, -UR4, URZ ;  /* 0x800000040a098290 */ /* 0x000fe4000fffe0ff */
[----:B------:R-:W-:Y:S02]  /*4590*/  UIADD3 UR4, UPT, UPT, -UR5, URZ, URZ ;  /* 0x000000ff05047290 */ /* 0x000fe4000fffe1ff */
[----:B------:R-:W-:Y:S02]  /*45a0*/  UIADD3 UR7, UPT, UPT, -UR6, URZ, URZ ;  /* 0x000000ff06077290 */ /* 0x000fe4000fffe1ff */
[----:B------:R-:W-:Y:S02]  /*45b0*/  @!UP0 UIMAD UR6, UR9, UR42, UR5 ;  /* 0x0000002a090682a4 */ /* 0x000fe4000f8e0205 */
[----:B------:R-:W-:Y:S02]  /*45c0*/  UIMAD UR14, UR15, UR4, UR14 ;  /* 0x000000040f0e72a4 */ /* 0x000fe4000f8e020e */
[----:B------:R-:W-:Y:S01]  /*45d0*/  UIMAD UR13, UR50, UR7, UR13 ;  /* 0x00000007320d72a4 */ /* 0x000fe2000f8e020d */
[----:B------:R-:W-:Y:S02]  /*45e0*/  @!UP0 UMOV UR5, UR8 ;  /* 0x0000000800058c82 */ /* 0x000fe40008000000 */
[----:B------:R-:W-:Y:S02]  /*45f0*/  UIMAD UR14, UR5, UR15, UR14 ;  /* 0x0000000f050e72a4 */ /* 0x000fe4000f8e020e */
[----:B------:R-:W-:Y:S11]  /*4600*/  UIMAD UR13, UR6, UR50, UR13 ;  /* 0x00000032060d72a4 */ /* 0x000ff6000f8e020d */
[----:B------:R-:W-:Y:S01]  /*4610*/  @!UPT UIADD3 URZ, UPT, UPT, URZ, URZ, URZ ;  /* 0x000000fffffff290 */ /* 0x000fe2000fffe0ff */
.L_x_78:
[----:B------:R-:W3:Y:S01]  /*4620*/  @!UP2 LDCU.128 UR8, c[0x0][0xb10] ;  /* 0x00016200ff08a7ac */ /* 0x000ee20008000c00 */
[C---:B----4-:R-:W-:Y:S02]  /*4630*/  ISETP.NE.U32.AND P1, PT, R4.reuse, RZ, PT ;  /* 0x000000ff0400720c */ /* 0x050fe40003f25070 */
[----:B------:R-:W-:Y:S02]  /*4640*/  ISETP.NE.U32.AND P0, PT, R4, RZ, PT ;  /* 0x000000ff0400720c */ /* 0x000fe40003f05070 */
[C---:B------:R-:W-:Y:S02]  /*4650*/  ISETP.NE.AND.EX P1, PT, R5.reuse, RZ, PT, P1 ;  /* 0x000000ff0500720c */ /* 0x040fe40003f25310 */
[----:B------:R-:W-:Y:S01]  /*4660*/  ISETP.NE.AND.EX P0, PT, R5, RZ, PT, P0 ;  /* 0x000000ff0500720c */ /* 0x000fe20003f05300 */
[----:B------:R-:W4:Y:S01]  /*4670*/  @!UP2 LDCU UR5, c[0x0][0xb0c] ;  /* 0x00016180ff05a7ac */ /* 0x000f220008000800 */
[----:B------:R-:W-:Y:S01]  /*4680*/  SHF.L.U32 R9, R15, 0x1f, RZ ;  /* 0x0000001f0f097819 */ /* 0x000fe200000006ff */
[----:B------:R-:W-:Y:S02]  /*4690*/  USHF.L.U32 UR35, UR16, 0x7, URZ ;  /* 0x0000000710237899 */ /* 0x000fe400080006ff */
[----:B------:R-:W-:Y:S02]  /*46a0*/  USHF.L.U32 UR34, UR20, 0x7, URZ ;  /* 0x0000000714227899 */ /* 0x000fe400080006ff */
[----:B---3--:R-:W-:Y:S07]  /*46b0*/  UIMAD.WIDE.U32 UR6, UR14, UR8, URZ ;  /* 0x000000080e0672a5 */ /* 0x008fee000f8e00ff */
[----:B------:R-:W-:Y:S01]  /*46c0*/  @!UP2 UMOV UR4, UR7 ;  /* 0x000000070004ac82 */ /* 0x000fe20008000000 */
[----:B----4-:R-:W-:Y:S02]  /*46d0*/  @!UP2 UISETP.NE.AND UP0, UPT, UR5, 0x1, UPT ;  /* 0x000000010500a88c */ /* 0x010fe4000bf05270 */
[----:B------:R-:W-:Y:S02]  /*46e0*/  @!UP2 USHF.R.U32.HI UR4, URZ, UR9, UR4 ;  /* 0x00000009ff04a299 */ /* 0x000fe40008011604 */
[----:B------:R-:W-:Y:S02]  /*46f0*/  UIMAD.WIDE.U32 UR6, UR13, UR11, URZ ;  /* 0x0000000b0d0672a5 */ /* 0x000fe4000f8e00ff */
[----:B------:R-:W-:Y:S02]  /*4700*/  @!UP2 USEL UR8, UR14, UR4, !UP0 ;  /* 0x000000040e08a287 */ /* 0x000fe4000c000000 */
[----:B------:R-:W-:Y:S03]  /*4710*/  @!UP2 UISETP.NE.AND UP0, UPT, UR10, 0x1, UPT ;  /* 0x000000010a00a88c */ /* 0x000fe6000bf05270 */
[----:B------:R-:W-:Y:S02]  /*4720*/  @!UP2 UMOV UR6, UR7 ;  /* 0x000000070006ac82 */ /* 0x000fe40008000000 */
[----:B------:R-:W3:Y:S02]  /*4730*/  @!UP2 LDCU UR4, c[0x0][0xb20] ;  /* 0x00016400ff04a7ac */ /* 0x000ee40008000800 */
[----:B---3--:R-:W-:Y:S04]  /*4740*/  @!UP2 USHF.R.U32.HI UR6, URZ, UR4, UR6 ;  /* 0x00000004ff06a299 */ /* 0x008fe80008011606 */
[----:B------:R-:W-:Y:S04]  /*4750*/  @!UP2 USEL UR6, UR13, UR6, !UP0 ;  /* 0x000000060d06a287 */ /* 0x000fe8000c000000 */
[----:B------:R-:W-:Y:S02]  /*4760*/  @!UP2 UIADD3 UR4, UPT, UPT, -UR8, UR6, URZ ;  /* 0x000000060804a290 */ /* 0x000fe4000fffe1ff */
[----:B------:R-:W-:Y:S02]  /*4770*/  @!UP2 UIADD3 UR6, UPT, UPT, UR8, -UR6, URZ ;  /* 0x800000060806a290 */ /* 0x000fe4000fffe0ff */
[----:B------:R-:W-:Y:S02]  /*4780*/  @!UP2 UIMAD UR14, UR4, UR5, UR14 ;  /* 0x00000005040ea2a4 */ /* 0x000fe4000f8e020e */
[----:B------:R-:W-:Y:S01]  /*4790*/  @!UP2 UIMAD UR13, UR6, UR10, UR13 ;  /* 0x0000000a060da2a4 */ /* 0x000fe2000f8e020d */
[----:B------:R-:W-:Y:S11]  /*47a0*/  BRA.U UP3, `(.L_x_79) ;  /* 0x0000000103107547 */ /* 0x000ff6000b800000 */
[----:B--2---:R-:W-:Y:S04]  /*47b0*/  MOV R0, UR43 ;  /* 0x0000002b00007c02 */ /* 0x004fe80008000f00 */
[----:B------:R-:W-:Y:S04]  /*47c0*/  SHF.L.U32 R11, R0, 0x1f, RZ ;  /* 0x0000001f000b7819 */ /* 0x000fe800000006ff */
[----:B------:R-:W2:Y:S02]  /*47d0*/  SYNCS.PHASECHK.TRANS64.TRYWAIT P2, [UR21+0xa8], R11 ;  /* 0x0000a80bff0075a7 */ /* 0x000ea40008041115 */
[----:B--2---:R-:W-:Y:S05]  /*47e0*/  @!P2 BRA `(.L_x_80) ;  /* 0x000000540050a947 */ /* 0x004fea0003800000 */
.L_x_79:
[----:B------:R-:W-:Y:S05]  /*47f0*/  @!P1 BRA `(.L_x_81) ;  /* 0x0000000000309947 */ /* 0x000fea0003800000 */
[----:B------:R-:W-:Y:S01]  /*4800*/  ISETP.NE.U32.AND P1, PT, R2, RZ, PT ;  /* 0x000000ff0200720c */ /* 0x000fe20003f25070 */
[----:B------:R-:W3:Y:S01]  /*4810*/  LDCU.64 UR4, c[0x0][0x358] ;  /* 0x00006b00ff0477ac */ /* 0x000ee20008000a00 */
[----:B------:R-:W-:Y:S02]  /*4820*/  IMAD.MOV.U32 R80, RZ, RZ, 0x1 ;  /* 0x00000001ff507424 */ /* 0x000fe400078e00ff */
[----:B------:R-:W-:Y:S11]  /*4830*/  ISETP.NE.AND.EX P1, PT, R3, RZ, PT, P1 ;  /* 0x000000ff0300720c */ /* 0x000ff60003f25310 */
[----:B------:R-:W-:Y:S02]  /*4840*/  @!UPT UIADD3 URZ, UPT, UPT, URZ, URZ, URZ ;  /* 0x000000fffffff290 */ /* 0x000fe4000fffe0ff */
[----:B--2---:R-:W2:Y:S01]  /*4850*/  @P1 LDC.64 R10, c[0x0][0x888] ;  /* 0x00022200ff0a1b82 */ /* 0x004ea20000000a00 */
[----:B------:R-:W-:Y:S04]  /*4860*/  @P1 IMAD R0, R4, UR36, RZ ;  /* 0x0000002404001c24 */ /* 0x000fe8000f8e02ff */
[----:B--2---:R-:W-:Y:S04]  /*4870*/  @P1 IMAD.WIDE R10, R0, 0x4, R10 ;  /* 0x00000004000a1825 */ /* 0x004fe800078e020a */
[----:B------:R-:W-:Y:S01]  /*4880*/  HFMA2 R0, -RZ, RZ, 0, 5.9604644775390625e-08 ;  /* 0x00000001ff007431 */ /* 0x000fe200000001ff */
[----:B---3-5:R3:W5:Y:S04]  /*4890*/  @P1 LDG.E R41, desc[UR4][R10.64] ;  /* 0x000000040a291981 */ /* 0x028768000c1e1900 */
[----:B------:R-:W-:Y:S01]  /*48a0*/  @!P1 PRMT R80, R0, 0x7610, R80 ;  /* 0x0000761000509816 */ /* 0x000fe20000000050 */
[----:B---3--:R-:W4:Y:S06]  /*48b0*/  @!P1 LDC R41, c[0x0][0x880] ;  /* 0x00022000ff299b82 */ /* 0x008f2c0000000800 */
.L_x_81:
[----:B----45:R-:W-:Y:S01]  /*48c0*/  @!P0 FSETP.EQ.AND P1, PT, R41, RZ, PT ;  /* 0x000000ff2900820b */ /* 0x030fe20003f22000 */
[----:B------:R-:W-:Y:S01]  /*48d0*/  @!UPT UIADD3 URZ, UPT, UPT, URZ, URZ, URZ ;  /* 0x000000fffffff290 */ /* 0x000fe2000fffe0ff */
[----:B------:R-:W-:Y:S11]  /*48e0*/  @!P0 BRA `(.L_x_82) ;  /* 0x0000000000188947 */ /* 0x000ff60003800000 */
[----:B------:R-:W-:Y:S02]  /*48f0*/  LOP3.LUT P0, RZ, R80, 0xff, RZ, 0xc0, !PT ;  /* 0x000000ff50ff7812 */ /* 0x000fe4000780c0ff */
[----:B------:R-:W-:Y:S04]  /*4900*/  ISETP.NE.U32.AND P1, PT, R2, RZ, PT ;  /* 0x000000ff0200720c */ /* 0x000fe80003f25070 */
[----:B------:R-:W-:Y:S04]  /*4910*/  ISETP.NE.AND.EX P1, PT, R3, RZ, PT, P1 ;  /* 0x000000ff0300720c */ /* 0x000fe80003f25310 */
[----:B------:R-:W-:Y:S03]  /*4920*/  PLOP3.LUT P1, PT, P1, PT, PT, 0x8, 0x80 ;  /* 0x000000000080781c */ /* 0x000fe60000f2e170 */
[----:B------:R-:W-:Y:S11]  /*4930*/  @P0 FSETP.EQ.AND P1, PT, R41, RZ, PT ;  /* 0x000000ff2900020b */ /* 0x000ff60003f22000 */
[----:B------:R-:W-:Y:S02]  /*4940*/  @!UPT UIADD3 URZ, UPT, UPT, URZ, URZ, URZ ;  /* 0x000000fffffff290 */ /* 0x000fe4000fffe0ff */
.L_x_82:
[----:B------:R-:W3:Y:S01]  /*4950*/  SYNCS.PHASECHK.TRANS64.TRYWAIT P2, [UR21+0x80], R9 ;  /* 0x00008009ff0075a7 */ /* 0x000ee20008041115 */
[----:B------:R-:W-:Y:S04]  /*4960*/  ELECT P0, URZ, PT ;  /* 0x0000000000ff782f */ /* 0x000fe80003800000 */
[----:B------:R-:W-:Y:S11]  /*4970*/  PLOP3.LUT P1, PT, P1, P0, PT, 0xf2, 0x2f ;  /* 0x00000000002f781c */ /* 0x000ff60000f21e72 */
[----:B------:R-:W-:Y:S02]  /*4980*/  @!UPT UIADD3 URZ, UPT, UPT, URZ, URZ, URZ ;  /* 0x000000fffffff290 */ /* 0x000fe4000fffe0ff */
[----:B------:R-:W-:Y:S05]  /*4990*/  @!P1 IADD3 R8, P0, PT, R16, 0x580, RZ ;  /* 0x0000058010089810 */ /* 0x000fea0007f1e0ff */
[----:B------:R-:W-:Y:S01]  /*49a0*/  @!P1 IMAD.X R6, RZ, RZ, R17, P0 ;  /* 0x000000ffff069224 */ /* 0x000fe200000e0611 */
[----:B---3--:R-:W-:Y:S07]  /*49b0*/  @!P2 BRA `(.L_x_83) ;  /* 0x0000005000f4a947 */ /* 0x008fee0003800000 */
.L_x_174:
[----:B------:R-:W-:Y:S01]  /*49c0*/  @!P1 R2UR UR5, R8 ;  /* 0x00000000080592ca */ /* 0x000fe200000e0000 */
[----:B------:R-:W-:Y:S01]  /*49d0*/  VOTEU.ALL UP0, P1 ;  /* 0x0000000000ff7886 */ /* 0x000fe20000800000 */
[----:B------:R-:W-:Y:S01]  /*49e0*/  @!P1 R2UR UR4, R6 ;  /* 0x00000000060492ca */ /* 0x000fe200000e0000 */
[----:B--2---:R-:W-:Y:S01]  /*49f0*/  @!P1 IMAD.MOV.U32 R0, RZ, RZ, 0x2000 ;  /* 0x00002000ff009424 */ /* 0x004fe200078e00ff */
[----:B------:R-:W-:Y:S01]  /*4a00*/  UMOV UR8, 0x0 ;  /* 0x0000000000087882 */ /* 0x000fe20000000000 */
[----:B------:R-:W-:Y:S01]  /*4a10*/  UMOV UR9, 0x10000000 ;  /* 0x1000000000097882 */ /* 0x000fe20000000000 */
[----:B------:R-:W-:Y:S01]  /*4a20*/  @!UP0 UIADD3 UR32, UPT, UPT, UR21, 0x200, URZ ;  /* 0x0000020015208890 */ /* 0x000fe2000fffe0ff */
[----:B------:R-:W-:Y:S01]  /*4a30*/  @!P1 IADD3 R8, P0, PT, R16, 0x580, RZ ;  /* 0x0000058010089810 */ /* 0x000fe20007f1e0ff */
[----:B------:R-:W-:Y:S01]  /*4a40*/  VOTEU.ALL UP0, P1 ;  /* 0x0000000000ff7886 */ /* 0x000fe20000800000 */
[----:B------:R-:W-:Y:S03]  /*4a50*/  UPRMT UR6, UR47, 0x654, UR33 ;  /* 0x000006542f067896 */ /* 0x000fe60008000021 */
[----:B------:R-:W-:Y:S02]  /*4a60*/  @!P1 IMAD.X R6, RZ, RZ, R17, P0 ;  /* 0x000000ffff069224 */ /* 0x000fe400000e0611 */
[----:B------:R-:W-:Y:S02]  /*4a70*/  IMAD.U32 R10, RZ, RZ, UR5 ;  /* 0x00000005ff0a7e24 */ /* 0x000fe4000f8e00ff */
[----:B------:R-:W-:Y:S03]  /*4a80*/  IMAD.U32 R11, RZ, RZ, UR4 ;  /* 0x00000004ff0b7e24 */ /* 0x000fe6000f8e00ff */
[----:B------:R-:W-:Y:S02]  /*4a90*/  @!P1 R2UR UR4, R10 ;  /* 0x000000000a0492ca */ /* 0x000fe400000e0000 */
[----:B------:R-:W-:Y:S11]  /*4aa0*/  @!P1 R2UR UR5, R11 ;  /* 0x000000000b0592ca */ /* 0x000ff600000e0000 */
[----:B------:R-:W-:Y:S02]  /*4ab0*/  @!UPT UIADD3 URZ, UPT, UPT, URZ, URZ, URZ ;  /* 0x000000fffffff290 */ /* 0x000fe4000fffe0ff */
[----:B------:R2:W-:Y:S01]  /*4ac0*/  @!UP0 UTMALDG.3D [UR32], [UR4], desc[UR8] ;  /* 0x00000820040085b4 */ /* 0x0005e20008011000 */
[----:B------:R2:W-:Y:S01]  /*4ad0*/  @!P1 SYNCS.ARRIVE.TRANS64.RED.A0TR RZ, [UR21+0x60], R0 ;  /* 0x00006000ffff99a7 */ /* 0x0005e20008300415 */
[----:B------:R-:W-:Y:S01]  /*4ae0*/  SYNCS.ARRIVE.TRANS64.RED.A1T0 RZ, [UR6], RZ ;  /* 0x000000ffffff79a7 */ /* 0x000fe20008100406 */
[----:B------:R-:W3:Y:S02]  /*4af0*/  SYNCS.PHASECHK.TRANS64.TRYWAIT P2, [UR21+0x88], R9 ;  /* 0x00008809ff0075a7 */ /* 0x000ee40008041115 */
[----:B--23--:R-:W-:Y:S05]  /*4b00*/  @!P2 BRA `(.L_x_84) ;  /* 0x0000005000b8a947 */ /* 0x00cfea0003800000 */
.L_x_176:
        /* <DEDUP_REMOVED lines=8> */
[----:B------:R-:W-:Y:S01]  /*4b90*/  @!UP0 UIADD3 UR24, UPT, UPT, UR21, 0x2200, URZ ;  /* 0x0000220015188890 */ /* 0x000fe2000fffe0ff */
[----:B------:R-:W-:Y:S01]  /*4ba0*/  VOTEU.ALL UP0, P1 ;  /* 0x0000000000ff7886 */ /* 0x000fe20000800000 */
[----:B------:R-:W-:Y:S01]  /*4bb0*/  UMOV UR27, UR35 ;  /* 0x00000023001b7c82 */ /* 0x000fe20008000000 */
[----:B------:R-:W-:Y:S02]  /*4bc0*/  UMOV UR28, UR36 ;  /* 0x00000024001c7c82 */ /* 0x000fe40008000000 */
[----:B------:R-:W-:Y:S01]  /*4bd0*/  IMAD.U32 R10, RZ, RZ, UR5 ;  /* 0x00000005ff0a7e24 */ /* 0x000fe2000f8e00ff */
[----:B------:R-:W-:Y:S01]  /*4be0*/  UPRMT UR6, UR47, 0x654, UR25 ;  /* 0x000006542f067896 */ /* 0x000fe20008000019 */
[----:B------:R-:W-:Y:S02]  /*4bf0*/  IMAD.U32 R11, RZ, RZ, UR4 ;  /* 0x00000004ff0b7e24 */ /* 0x000fe4000f8e00ff */
[----:B------:R-:W-:Y:S01]  /*4c00*/  @!P1 IMAD.X R6, RZ, RZ, R17, P0 ;  /* 0x000000ffff069224 */ /* 0x000fe200000e0611 */
        /* <DEDUP_REMOVED lines=8> */
.L_x_178:
[----:B------:R-:W-:Y:S01]  /*4c90*/  @!P1 R2UR UR5, R8 ;  /* 0x00000000080592ca */ /* 0x000fe200000e0000 */
[----:B------:R-:W-:Y:S01]  /*4ca0*/  VOTEU.ALL UP0, P1 ;  /* 0x0000000000ff7886 */ /* 0x000fe20000800000 */
[----:B------:R-:W-:Y:S01]  /*4cb0*/  @!P1 R2UR UR4, R6 ;  /* 0x00000000060492ca */ /* 0x000fe200000e0000 */
[----:B--2---:R-:W-:Y:S01]  /*4cc0*/  @!P1 IMAD.MOV.U32 R0, RZ, RZ, 0x2000 ;  /* 0x00002000ff009424 */ /* 0x004fe200078e00ff */
[----:B------:R-:W-:Y:S01]  /*4cd0*/  UMOV UR8, 0x0 ;  /* 0x0000000000087882 */ /* 0x000fe20000000000 */
[----:B------:R-:W-:Y:S01]  /*4ce0*/  UMOV UR9, 0x10000000 ;  /* 0x1000000000097882 */ /* 0x000fe20000000000 */
[----:B------:R-:W-:Y:S01]  /*4cf0*/  @!UP0 UIADD3 UR18, UPT, UPT, UR34, 0x40, URZ ;  /* 0x0000004022128890 */ /* 0x000fe2000fffe0ff */
[----:B------:R-:W-:Y:S01]  /*4d00*/  VIADD R14, R14, 0x1 ;  /* 0x000000010e0e7836 */ /* 0x000fe20000000000 */
[----:B------:R-:W-:Y:S01]  /*4d10*/  @!UP0 UIADD3 UR16, UPT, UPT, UR21, 0x4200, URZ ;  /* 0x0000420015108890 */ /* 0x000fe2000fffe0ff */
[----:B------:R-:W-:Y:S01]  /*4d20*/  VOTEU.ALL UP0, P1 ;  /* 0x0000000000ff7886 */ /* 0x000fe20000800000 */
[----:B------:R-:W-:Y:S01]  /*4d30*/  UMOV UR19, UR35 ;  /* 0x0000002300137c82 */ /* 0x000fe20008000000 */
[----:B------:R-:W-:Y:S02]  /*4d40*/  UMOV UR20, UR36 ;  /* 0x0000002400147c82 */ /* 0x000fe40008000000 */
[----:B------:R-:W-:Y:S01]  /*4d50*/  IMAD.U32 R10, RZ, RZ, UR5 ;  /* 0x00000005ff0a7e24 */ /* 0x000fe2000f8e00ff */
[----:B------:R-:W-:Y:S01]  /*4d60*/  UPRMT UR6, UR47, 0x654, UR17 ;  /* 0x000006542f067896 */ /* 0x000fe20008000011 */
        /* <DEDUP_REMOVED lines=9> */
.L_x_180:
[----:B------:R-:W-:Y:S01]  /*4e00*/  @!P1 IADD3 R6, P0, PT, R16, 0x580, RZ ;  /* 0x0000058010069810 */ /* 0x000fe20007f1e0ff */
[----:B------:R-:W-:Y:S01]  /*4e10*/  VOTEU.ALL UP0, P1 ;  /* 0x0000000000ff7886 */ /* 0x000fe20000800000 */
[----:B------:R-:W-:Y:S01]  /*4e20*/  UMOV UR6, 0x0 ;  /* 0x0000000000067882 */ /* 0x000fe20000000000 */
[----:B------:R-:W-:Y:S01]  /*4e30*/  UMOV UR7, 0x10000000 ;  /* 0x1000000000077882 */ /* 0x000fe20000000000 */
[----:B------:R-:W-:Y:S01]  /*4e40*/  @!P1 R2UR UR5, R6 ;  /* 0x00000000060592ca */ /* 0x000fe200000e0000 */
[----:B--2---:R-:W-:Y:S01]  /*4e50*/  @!P1 IMAD.X R0, RZ, RZ, R17, P0 ;  /* 0x000000ffff009224 */ /* 0x004fe200000e0611 */
[----:B------:R-:W-:Y:S01]  /*4e60*/  @!UP0 UIADD3 UR10, UPT, UPT, UR34, 0x60, URZ ;  /* 0x00000060220a8890 */ /* 0x000fe2000fffe0ff */
[----:B------:R-:W-:Y:S01]  /*4e70*/  R2UR UR16, R82 ;  /* 0x00000000521072ca */ /* 0x000fe200000e0000 */
[----:B------:R-:W-:Y:S01]  /*4e80*/  @!UP0 UIADD3 UR8, UPT, UPT, UR21, 0x6200, URZ ;  /* 0x0000620015088890 */ /* 0x000fe2000fffe0ff */
[----:B------:R-:W-:Y:S01]  /*4e90*/  ISETP.NE.AND P0, PT, R14, 0x2, PT ;  /* 0x000000020e00780c */ /* 0x000fe20003f05270 */
[----:B------:R-:W-:Y:S01]  /*4ea0*/  @!UP0 UIADD3 UR9, UPT, UPT, UR21, 0x78, URZ ;  /* 0x0000007815098890 */ /* 0x000fe2000fffe0ff */
[----:B------:R-:W-:Y:S01]  /*4eb0*/  @!P1 R2UR UR4, R0 ;  /* 0x00000000000492ca */ /* 0x000fe200000e0000 */
[----:B------:R-:W-:Y:S01]  /*4ec0*/  VOTEU.ALL UP0, P1 ;  /* 0x0000000000ff7886 */ /* 0x000fe20000800000 */
[----:B------:R-:W-:Y:S01]  /*4ed0*/  UMOV UR11, UR35 ;  /* 0x00000023000b7c82 */ /* 0x000fe20008000000 */
[----:B------:R-:W-:Y:S01]  /*4ee0*/  UMOV UR12, UR36 ;  /* 0x00000024000c7c82 */ /* 0x000fe20008000000 */
[----:B------:R-:W-:Y:S01]  /*4ef0*/  SEL R0, RZ, 0x1, P0 ;  /* 0x00000001ff007807 */ /* 0x000fe20000000000 */
[----:B------:R-:W-:Y:S01]  /*4f00*/  UIADD3 UR20, UPT, UPT, UR13, UR63, URZ ;  /* 0x0000003f0d147290 */ /* 0x000fe2000fffe0ff */
[----:B------:R-:W-:Y:S01]  /*4f10*/  IMAD.U32 R8, RZ, RZ, UR5 ;  /* 0x00000005ff087e24 */ /* 0x000fe2000f8e00ff */
[----:B------:R-:W-:Y:S01]  /*4f20*/  LOP3.LUT R15, R15, 0x1, RZ, 0x3c, !PT ;  /* 0x000000010f0f7812 */ /* 0x000fe200078e3cff */
[----:B------:R-:W-:Y:S01]  /*4f30*/  UPLOP3.LUT UP3, UPT, UPT, UPT, UPT, 0x80, 0x8 ;  /* 0x000000000008789c */ /* 0x000fe20003f6f070 */
[----:B------:R-:W-:Y:S01]  /*4f40*/  LOP3.LUT R13, R13, R0, RZ, 0x3c, !PT ;  /* 0x000000000d0d7212 */ /* 0x000fe200078e3cff */
[----:B------:R-:W-:Y:S01]  /*4f50*/  UIADD3 UR16, UPT, UPT, UR14, UR16, URZ ;  /* 0x000000100e107290 */ /* 0x000fe2000fffe0ff */
[----:B------:R-:W-:Y:S01]  /*4f60*/  SEL R14, R14, RZ, P0 ;  /* 0x000000ff0e0e7207 */ /* 0x000fe20000000000 */
[----:B------:R-:W-:Y:S01]  /*4f70*/  UMOV UR36, UR29 ;  /* 0x0000001d00247c82 */ /* 0x000fe20008000000 */
[----:B------:R-:W-:Y:S01]  /*4f80*/  IMAD.U32 R9, RZ, RZ, UR4 ;  /* 0x00000004ff097e24 */ /* 0x000fe2000f8e00ff */
[----:B------:R-:W-:Y:S04]  /*4f90*/  @!P1 R2UR UR4, R8 ;  /* 0x00000000080492ca */ /* 0x000fe800000e0000 */
[----:B------:R-:W-:Y:S11]  /*4fa0*/  @!P1 R2UR UR5, R9 ;  /* 0x00000000090592ca */ /* 0x000ff600000e0000 */
[----:B------:R-:W-:Y:S02]  /*4fb0*/  @!UPT UIADD3 URZ, UPT, UPT, URZ, URZ, URZ ;  /* 0x000000fffffff290 */ /* 0x000fe4000fffe0ff */
[----:B------:R2:W-:Y:S01]  /*4fc0*/  @!UP0 UTMALDG.3D [UR8], [UR4], desc[UR6] ;  /* 0x00000608040085b4 */ /* 0x0005e20008011000 */
[----:B------:R2:W-:Y:S01]  /*4fd0*/  @!P1 SYNCS.ARRIVE.TRANS64.RED.A0TR RZ, [UR21+0x78], R7 ;  /* 0x00007807ffff99a7 */ /* 0x0005e20008300415 */
[----:B------:R-:W-:Y:S01]  /*4fe0*/  SYNCS.ARRIVE.TRANS64.RED.A1T0 RZ, [UR37], RZ ;  /* 0x000000ffffff79a7 */ /* 0x000fe20008100425 */
[----:B------:R-:W-:Y:S05]  /*4ff0*/  BRA.U UP1, `(.L_x_87) ;  /* 0xfffffff101687547 */ /* 0x000fea000b83ffff */
[----:B------:R-:W-:-:S04]  /*5000*/  SHF.L.U32 R3, R15, 0x1f, RZ ;  /* 0x0000001f0f037819 */ /* 0x000fc800000006ff */
[----:B------:R-:W3:Y:S02]  /*5010*/  SYNCS.PHASECHK.TRANS64.TRYWAIT P0, [UR21+0x80], R3 ;  /* 0x00008003ff0075a7 */ /* 0x000ee40008001115 */
[----:B---3--:R-:W-:Y:S05]  /*5020*/  @!P0 BRA `(.L_x_88) ;  /* 0x0000004c00b88947 */ /* 0x008fea0003800000 */
.L_x_182:
[----:B------:R-:W4:Y:S02]  /*5030*/  SYNCS.PHASECHK.TRANS64.TRYWAIT P0, [UR21+0x88], R3 ;  /* 0x00008803ff0075a7 */ /* 0x000f240008001115 */
[----:B----4-:R-:W-:Y:S05]  /*5040*/  @!P0 BRA `(.L_x_89) ;  /* 0x0000004c00c88947 */ /* 0x010fea0003800000 */
.L_x_184:
[----:B------:R-:W4:Y:S02]  /*5050*/  SYNCS.PHASECHK.TRANS64.TRYWAIT P0, [UR21+0x90], R3 ;  /* 0x00009003ff0075a7 */ /* 0x000f240008001115 */
[----:B----4-:R-:W-:Y:S05]  /*5060*/  @!P0 BRA `(.L_x_90) ;  /* 0x0000004c00d88947 */ /* 0x010fea0003800000 */
.L_x_186:
[----:B---3--:R-:W-:-:S07]  /*5070*/  MOV R0, UR21 ;  /* 0x0000001500007c02 */ /* 0x008fce0008000f00 */
.L_x_91:
[----:B---3--:R-:W-:-:S04]  /*5080*/  SHF.L.U32 R3, R15, 0x1f, RZ ;  /* 0x0000001f0f037819 */ /* 0x008fc800000006ff */
[----:B------:R3:W4:Y:S03]  /*5090*/  SYNCS.PHASECHK.TRANS64.TRYWAIT P0, [R0+URZ+0x98], R3 ;  /* 0x00009803000075a7 */ /* 0x00072600080011ff */
[----:B----4-:R-:W-:Y:S05]  /*50a0*/  @!P0 NANOSLEEP.SYNCS 0x989680 ;  /* 0x009896800000895d */ /* 0x010fea0003900000 */
[----:B------:R-:W4:Y:S02]  /*50b0*/  @!P0 SYNCS.PHASECHK.TRANS64 P0, [R0+URZ+0x98], R3 ;  /* 0x00009803000085a7 */ /* 0x000f2400080010ff */
[----:B-12-4-:R-:W-:Y:S05]  /*50c0*/  @P0 EXIT ;  /* 0x000000000000094d */ /* 0x016fea0003800000 */
[----:B------:R-:W-:Y:S05]  /*50d0*/  BRA `(.L_x_91) ;  /* 0xfffffffc00e87947 */ /* 0x000fea000383ffff */
.L_x_76:
[----:B------:R-:W-:-:S06]  /*50e0*/  UISETP.GE.AND UP0, UPT, UR17, 0x4, UPT ;  /* 0x000000041100788c */ /* 0x000fcc000bf06270 */
[----:B------:R-:W-:-:S13]  /*50f0*/  PLOP3.LUT P0, PT, PT, PT, UP0, 0x80, 0x8 ;  /* 0x000000000008781c */ /* 0x000fda0003f0f008 */
[----:B------:R-:W-:Y:S05]  /*5100*/  @!P0 EXIT ;  /* 0x000000000000894d */ /* 0x000fea0003800000 */
[----:B------:R-:W-:Y:S01]  /*5110*/  BAR.SYNC.DEFER_BLOCKING 0x6, 0xa0 ;  /* 0x0182800000007b1d */ /* 0x000fe20000010000 */
[C---:B------:R-:W-:Y:S01]  /*5120*/  IMAD.SHL.U32 R2, R94.reuse, 0x20, RZ ;  /* 0x000000205e027824 */ /* 0x040fe200078e00ff */
[C---:B------:R-:W-:Y:S01]  /*5130*/  SHF.L.U32 R37, R94.reuse, 0x10, RZ ;  /* 0x000000105e257819 */ /* 0x040fe200000006ff */
[C---:B------:R-:W-:Y:S01]  /*5140*/  IMAD.SHL.U32 R93, R94.reuse, 0x4, RZ ;  /* 0x000000045e5d7824 */ /* 0x040fe200078e00ff */
[----:B------:R-:W-:Y:S01]  /*5150*/  LOP3.LUT R95, R94, 0x60, RZ, 0xc0, !PT ;  /* 0x000000605e5f7812 */ /* 0x000fe200078ec0ff */
[----:B------:R-:W-:Y:S01]  /*5160*/  HFMA2 R86, -RZ, RZ, 0, 0 ;  /* 0x00000000ff567431 */ /* 0x000fe200000001ff */
[----:B------:R-:W-:Y:S02]  /*5170*/  UMOV UR44, 0x400 ;  /* 0x00000400002c7882 */ /* 0x000fe40000000000 */
[----:B------:R-:W1:Y:S01]  /*5180*/  LDC.64 R78, c[0x0][0x8b0] ;  /* 0x00022c00ff4e7b82 */ /* 0x000e620000000a00 */
[----:B------:R-:W-:Y:S01]  /*5190*/  ULEA UR44, UR47, UR44, 0x18 ;  /* 0x0000002c2f2c7291 */ /* 0x000fe2000f8ec0ff */
[----:B------:R-:W-:Y:S01]  /*51a0*/  LOP3.LUT R6, R2, 0xc0, RZ, 0xc0, !PT ;  /* 0x000000c002067812 */ /* 0x000fe200078ec0ff */
[----:B------:R-:W2:Y:S01]  /*51b0*/  LDCU.64 UR6, c[0x0][0x890] ;  /* 0x00011200ff0677ac */ /* 0x000ea20008000a00 */
[----:B------:R-:W-:Y:S01]  /*51c0*/  LOP3.LUT R92, R94, 0x2, RZ, 0xc0, !PT ;  /* 0x000000025e5c7812 */ /* 0x000fe200078ec0ff */
[----:B------:R-:W-:Y:S01]  /*51d0*/  IMAD.MOV.U32 R90, RZ, RZ, 0x1 ;  /* 0x00000001ff5a7424 */ /* 0x000fe200078e00ff */
[----:B------:R-:W-:Y:S01]  /*51e0*/  LOP3.LUT R93, R6, 0x18, R93, 0xf8, !PT ;  /* 0x00000018065d7812 */ /* 0x000fe200078ef85d */
[----:B------:R-:W-:Y:S01]  /*51f0*/  UIADD3 UR4, UPT, UPT, UR44, 0x200, URZ ;  /* 0x000002002c047890 */ /* 0x000fe2000fffe0ff */
[----:B------:R-:W3:Y:S01]  /*5200*/  LDC.64 R76, c[0x0][0x8a8] ;  /* 0x00022a00ff4c7b82 */ /* 0x000ee20000000a00 */
[----:B------:R-:W-:Y:S01]  /*5210*/  LOP3.LUT R37, R37, 0x600000, RZ, 0xc0, !PT ;  /* 0x0060000025257812 */ /* 0x000fe200078ec0ff */
[----:B------:R-:W-:Y:S01]  /*5220*/  IMAD.MOV.U32 R36, RZ, RZ, RZ ;  /* 0x000000ffff247224 */ /* 0x000fe200078e00ff */
[----:B------:R-:W-:-:S02]  /*5230*/  LOP3.LUT R93, R93, 0xf20, R2, 0xf8, !PT ;  /* 0x00000f205d5d7812 */ /* 0x000fc400078ef802 */
[----:B------:R-:W-:Y:S01]  /*5240*/  CS2R R88, SRZ ;  /* 0x0000000000587805 */ /* 0x000fe2000001ff00 */
[----:B------:R-:W-:Y:S01]  /*5250*/  IMAD.U32 R84, RZ, RZ, UR4 ;  /* 0x00000004ff547e24 */ /* 0x000fe2000f8e00ff */
[----:B------:R-:W-:Y:S01]  /*5260*/  LOP3.LUT R94, R94, 0x4, RZ, 0xc0, !PT ;  /* 0x000000045e5e7812 */ /* 0x000fe200078ec0ff */
[----:B------:R-:W4:Y:S01]  /*5270*/  LDCU UR60, c[0x0][0x370] ;  /* 0x00006e00ff3c77ac */ /* 0x000f220008000800 */
[----:B------:R-:W4:Y:S02]  /*5280*/  LDS R0, [UR44+0x160] ;  /* 0x0001602cff007984 */ /* 0x000f240008000800 */
[----:B------:R-:W-:Y:S01]  /*5290*/  LEA R93, R93, R84, 0x1 ;  /* 0x000000545d5d7211 */ /* 0x000fe200078e08ff */
[----:B------:R-:W1:Y:S01]  /*52a0*/  LDCU UR43, c[0x0][0xb0c] ;  /* 0x00016180ff2b77ac */ /* 0x000e620008000800 */
[----:B--2---:R-:W-:Y:S01]  /*52b0*/  IMAD.U32 R97, RZ, RZ, UR6 ;  /* 0x00000006ff617e24 */ /* 0x004fe2000f8e00ff */
[----:B------:R-:W-:Y:S02]  /*52c0*/  MOV R96, UR7 ;  /* 0x0000000700607c02 */ /* 0x000fe40008000f00 */
[--C-:B------:R-:W-:Y:S01]  /*52d0*/  IMAD R92, R92, -0x10, R93.reuse ;  /* 0xfffffff05c5c7824 */ /* 0x100fe200078e025d */
[----:B------:R-:W2:Y:S01]  /*52e0*/  LDCU UR39, c[0x0][0xb30] ;  /* 0x00016600ff2777ac */ /* 0x000ea20008000800 */
[----:B------:R-:W-:Y:S01]  /*52f0*/  IMAD R91, R94, -0x10, R93 ;  /* 0xfffffff05e5b7824 */ /* 0x000fe200078e025d */
[----:B------:R-:W1:Y:S01]  /*5300*/  LDCU.64 UR54, c[0x0][0x888] ;  /* 0x00011100ff3677ac */ /* 0x000e620008000a00 */
[----:B------:R-:W1:Y:S01]  /*5310*/  LDCU.64 UR40, c[0x0][0xb28] ;  /* 0x00016500ff2877ac */ /* 0x000e620008000a00 */
[----:B------:R-:W1:Y:S01]  /*5320*/  LDCU.128 UR56, c[0x0][0xb10] ;  /* 0x00016200ff3877ac */ /* 0x000e620008000c00 */
[----:B------:R-:W1:Y:S01]  /*5330*/  LDCU UR53, c[0x0][0x374] ;  /* 0x00006e80ff3577ac */ /* 0x000e620008000800 */
[----:B------:R-:W-:Y:S01]  /*5340*/  UMOV UR52, URZ ;  /* 0x000000ff00347c82 */ /* 0x000fe20008000000 */
[----:B------:R-:W-:Y:S01]  /*5350*/  UMOV UR46, URZ ;  /* 0x000000ff002e7c82 */ /* 0x000fe20008000000 */
[----:B-1234-:R-:W-:-:S07]  /*5360*/  IMAD.IADD R37, R0, 0x1, R37 ;  /* 0x0000000100257824 */ /* 0x01efce00078e0225 */
.L_x_135:
[----:B------:R-:W-:Y:S02]  /*5370*/  LEA R3, R86, UR44, 0x3 ;  /* 0x0000002c56037c11 */ /* 0x000fe4000f8e18ff */
[----:B------:R-:W-:Y:S02]  /*5380*/  SHF.L.U32 R0, R88, 0x1f, RZ ;  /* 0x0000001f58007819 */ /* 0x000fe400000006ff */
[----:B------:R-:W-:Y:S02]  /*5390*/  LEA R5, R86, UR44, 0x4 ;  /* 0x0000002c56057c11 */ /* 0x000fe4000f8e20ff */
[----:B-1----:R-:W1:Y:S02]  /*53a0*/  SYNCS.PHASECHK.TRANS64.TRYWAIT P0, [R3+URZ+0xb0], R0 ;  /* 0x0000b000030075a7 */ /* 0x002e6400080011ff */
[----:B-12---:R-:W-:Y:S05]  /*53b0*/  @!P0 BRA `(.L_x_92) ;  /* 0x0000004c001c8947 */ /* 0x006fea0003800000 */
.L_x_187:
        /* <DEDUP_REMOVED lines=11> */
[----:B------:R-:W-:Y:S01]  /*5470*/  PLOP3.LUT P0, PT, PT, PT, UP1, 0x80, 0x8 ;  /* 0x000000000008781c */ /* 0x000fe20003f0f018 */
[----:B------:R-:W-:Y:S11]  /*5480*/  UP2UR UR62, UPR, URZ, 0x2 ;  /* 0x00000002ff3e7883 */ /* 0x000ff60008000000 */
[----:B------:R-:W-:Y:S01]  /*5490*/  @!UPT UIADD3 URZ, UPT, UPT, URZ, URZ, URZ ;  /* 0x000000fffffff290 */ /* 0x000fe2000fffe0ff */
[----:B-1----:R-:W-:Y:S02]  /*54a0*/  @P0 SHF.R.U32.HI R0, RZ, 0x10, R5 ;  /* 0x00000010ff000819 */ /* 0x002fe40000011605 */
        /* <DEDUP_REMOVED lines=12> */
[----:B------:R-:W2:Y:S01]  /*5570*/  LDCU UR12, c[0x0][0xb20] ;  /* 0x00016400ff0c77ac */ /* 0x000ea20008000800 */
[----:B------:R-:W-:Y:S02]  /*5580*/  UIMAD.WIDE.U32 UR4, UR53, UR59, URZ ;  /* 0x0000003b350472a5 */ /* 0x000fe4000f8e00ff */
[----:B------:R-:W-:Y:S02]  /*5590*/  UIMAD.WIDE.U32 UR6, UR60, UR56, URZ ;  /* 0x000000383c0672a5 */ /* 0x000fe4000f8e00ff */
[----:B------:R-:W-:Y:S02]  /*55a0*/  UISETP.NE.AND UP0, UPT, UR58, 0x1, UPT ;  /* 0x000000013a00788c */ /* 0x000fe4000bf05270 */
[----:B------:R-:W-:Y:S02]  /*55b0*/  UIMAD.WIDE.U32 UR8, UR37, UR59, URZ ;  /* 0x0000003b250872a5 */ /* 0x000fe4000f8e00ff */
[----:B------:R-:W-:Y:S02]  /*55c0*/  UIMAD.WIDE.U32 UR10, UR38, UR56, URZ ;  /* 0x00000038260a72a5 */ /* 0x000fe4000f8e00ff */
[----:B------:R-:W-:Y:S02]  /*55d0*/  UISETP.NE.AND UP1, UPT, UR43, 0x1, UPT ;  /* 0x000000012b00788c */ /* 0x000fe4000bf25270 */
[----:B------:R-:W-:Y:S01]  /*55e0*/  UISETP.NE.AND UP2, UPT, UR42, 0x1, UPT ;  /* 0x000000012a00788c */ /* 0x000fe2000bf45270 */
[----:B------:R-:W-:Y:S02]  /*55f0*/  UMOV UR4, UR5 ;  /* 0x0000000500047c82 */ /* 0x000fe40008000000 */
[----:B--2---:R-:W-:Y:S03]  /*5600*/  USHF.R.U32.HI UR5, URZ, UR12, UR4 ;  /* 0x0000000cff057299 */ /* 0x004fe60008011604 */
[----:B------:R-:W-:Y:S02]  /*5610*/  UMOV UR4, UR7 ;  /* 0x0000000700047c82 */ /* 0x000fe40008000000 */
[----:B------:R-:W-:Y:S02]  /*5620*/  USHF.R.U32.HI UR7, URZ, UR57, UR4 ;  /* 0x00000039ff077299 */ /* 0x000fe40008011604 */
[----:B------:R-:W-:Y:S02]  /*5630*/  USEL UR4, UR53, UR5, !UP0 ;  /* 0x0000000535047287 */ /* 0x000fe4000c000000 */
[----:B------:R-:W-:Y:S01]  /*5640*/  USEL UR7, UR60, UR7, !UP1 ;  /* 0x000000073c077287 */ /* 0x000fe2000c800000 */
[----:B------:R-:W-:Y:S01]  /*5650*/  UMOV UR5, UR9 ;  /* 0x0000000900057c82 */ /* 0x000fe20008000000 */
[----:B------:R-:W-:Y:S02]  /*5660*/  UIMAD.WIDE.U32 UR8, UR4, UR40, URZ ;  /* 0x00000028040872a5 */ /* 0x000fe4000f8e00ff */
[----:B------:R-:W-:Y:S03]  /*5670*/  USHF.R.U32.HI UR6, URZ, UR12, UR5 ;  /* 0x0000000cff067299 */ /* 0x000fe60008011605 */
[----:B------:R-:W-:Y:S01]  /*5680*/  UMOV UR5, UR11 ;  /* 0x0000000b00057c82 */ /* 0x000fe20008000000 */
[----:B------:R-:W-:Y:S02]  /*5690*/  UIMAD.WIDE.U32 UR10, UR7, UR40, URZ ;  /* 0x00000028070a72a5 */ /* 0x000fe4000f8e00ff */
[----:B------:R-:W-:Y:S02]  /*56a0*/  USHF.R.U32.HI UR12, URZ, UR57, UR5 ;  /* 0x00000039ff0c7299 */ /* 0x000fe40008011605 */
[----:B------:R-:W-:Y:S01]  /*56b0*/  USEL UR6, UR37, UR6, !UP0 ;  /* 0x0000000625067287 */ /* 0x000fe2000c000000 */
[----:B------:R-:W-:Y:S02]  /*56c0*/  UMOV UR5, UR9 ;  /* 0x0000000900057c82 */ /* 0x000fe40008000000 */
[----:B------:R-:W-:Y:S01]  /*56d0*/  UMOV UR10, UR11 ;  /* 0x0000000b000a7c82 */ /* 0x000fe20008000000 */
[----:B------:R-:W-:Y:S02]  /*56e0*/  @UP2 USHF.R.U32.HI UR4, URZ, UR41, UR5 ;  /* 0x00000029ff042299 */ /* 0x000fe40008011605 */
[----:B------:R-:W-:Y:S02]  /*56f0*/  @UP2 USHF.R.U32.HI UR7, URZ, UR41, UR10 ;  /* 0x00000029ff072299 */ /* 0x000fe4000801160a */
[----:B------:R-:W-:Y:S02]  /*5700*/  UIMAD UR4, UR42, UR4, URZ ;  /* 0x000000042a0472a4 */ /* 0x000fe4000f8e02ff */
        /* <DEDUP_REMOVED lines=8> */
[----:B------:R-:W-:Y:S02]  /*5790*/  USEL UR11, UR6, UR4, !UP2 ;  /* 0x00000004060b7287 */ /* 0x000fe4000d000000 */
[----:B------:R-:W-:Y:S02]  /*57a0*/  UIADD3 UR8, UPT, UPT, -UR5, URZ, URZ ;  /* 0x000000ff05087290 */ /* 0x000fe4000fffe1ff */
[----:B------:R-:W-:Y:S01]  /*57b0*/  UIADD3 UR10, UPT, UPT, -UR11, URZ, URZ ;  /* 0x000000ff0b0a7290 */ /* 0x000fe2000fffe1ff */
[----:B------:R-:W-:Y:S01]  /*57c0*/  @!UP0 UMOV UR4, UR9 ;  /* 0x0000000900048c82 */ /* 0x000fe20008000000 */
[----:B------:R-:W-:Y:S02]  /*57d0*/  UIADD3 UR9, UPT, UPT, -UR6, URZ, URZ ;  /* 0x000000ff06097290 */ /* 0x000fe4000fffe1ff */
[----:B------:R-:W-:Y:S02]  /*57e0*/  @!UP0 USHF.R.U32.HI UR4, URZ, UR41, UR4 ;  /* 0x00000029ff048299 */ /* 0x000fe40008011604 */
[----:B------:R-:W-:Y:S02]  /*57f0*/  UIMAD UR10, UR42, UR10, UR6 ;  /* 0x0000000a2a0a72a4 */ /* 0x000fe4000f8e0206 */
[----:B------:R-:W-:Y:S04]  /*5800*/  @!UP0 USEL UR4, UR5, UR4, !UP2 ;  /* 0x0000000405048287 */ /* 0x000fe8000d000000 */
[----:B------:R-:W-:Y:S02]  /*5810*/  @!UP0 UIMAD UR10, UR7, UR10, UR4 ;  /* 0x0000000a070a82a4 */ /* 0x000fe4000f8e0204 */
[----:B------:R-:W-:Y:S02]  /*5820*/  @!UP0 UIADD3 UR11, UPT, UPT, UR11, -UR4, URZ ;  /* 0x800000040b0b8290 */ /* 0x000fe4000fffe0ff */
[----:B------:R-:W-:Y:S02]  /*5830*/  UIMAD UR7, UR43, UR8, UR38 ;  /* 0x000000082b0772a4 */ /* 0x000fe4000f8e0226 */
[----:B------:R-:W-:Y:S02]  /*5840*/  @!UP0 UIMAD UR6, UR11, UR42, UR5 ;  /* 0x0000002a0b0682a4 */ /* 0x000fe4000f8e0205 */
[----:B------:R-:W-:Y:S01]  /*5850*/  UIMAD UR4, UR58, UR9, UR37 ;  /* 0x000000093a0472a4 */ /* 0x000fe2000f8e0225 */
[----:B------:R-:W-:Y:S02]  /*5860*/  @!UP0 UMOV UR5, UR10 ;  /* 0x0000000a00058c82 */ /* 0x000fe40008000000 */
[----:B------:R-:W-:Y:S02]  /*5870*/  UIMAD UR38, UR5, UR43, UR7 ;  /* 0x0000002b052672a4 */ /* 0x000fe4000f8e0207 */
[----:B------:R-:W-:Y:S11]  /*5880*/  UIMAD UR37, UR6, UR58, UR4 ;  /* 0x0000003a062572a4 */ /* 0x000ff6000f8e0204 */
[----:B------:R-:W-:Y:S01]  /*5890*/  @!UPT UIADD3 URZ, UPT, UPT, URZ, URZ, URZ ;  /* 0x000000fffffff290 */ /* 0x000fe2000fffe0ff */
.L_x_93:
[----:B------:R-:W-:Y:S01]  /*58a0*/  UISETP.NE.AND UP0, UPT, UR39, 0x1, UPT ;  /* 0x000000012700788c */ /* 0x000fe2000bf05270 */
[----:B------:R-:W-:Y:S01]  /*58b0*/  LOP3.LUT P0, RZ, R84, 0x1b0, RZ, 0xc0, !PT ;  /* 0x000001b054ff7812 */ /* 0x000fe2000780c0ff */
[----:B------:R-:W-:Y:S01]  /*58c0*/  USHF.L.U32 UR50, UR16, 0x7, URZ ;  /* 0x0000000710327899 */ /* 0x000fe200080006ff */
[----:B------:R-:W-:Y:S01]  /*58d0*/  BSSY.RECONVERGENT B6, `(.L_x_94) ;  /* 0x0000034000067945 */ /* 0x000fe20003800200 */
[----:B------:R-:W-:Y:S01]  /*58e0*/  USHF.L.U32 UR49, UR20, 0x7, URZ ;  /* 0x0000000714317899 */ /* 0x000fe200080006ff */
[----:B------:R-:W-:Y:S06]  /*58f0*/  IADD3 R86, PT, PT, R86, 0x1, RZ ;  /* 0x0000000156567810 */ /* 0x000fec0007ffe0ff */
[----:B------:R-:W2:Y:S01]  /*5900*/  @!UP0 LDCU.128 UR12, c[0x0][0xb10] ;  /* 0x00016200ff0c87ac */ /* 0x000ea20008000c00 */
[----:B------:R-:W3:Y:S01]  /*5910*/  @!UP0 LDCU UR5, c[0x0][0xb0c] ;  /* 0x00016180ff0587ac */ /* 0x000ee20008000800 */
[----:B------:R-:W4:Y:S01]  /*5920*/  @!UP0 LDCU UR10, c[0x0][0xb20] ;  /* 0x00016400ff0a87ac */ /* 0x000f220008000800 */
[----:B--2---:R-:W-:Y:S02]  /*5930*/  UIMAD.WIDE.U32 UR8, UR38, UR12, URZ ;  /* 0x0000000c260872a5 */ /* 0x004fe4000f8e00ff */
[----:B------:R-:W-:Y:S02]  /*5940*/  UIMAD.WIDE.U32 UR6, UR37, UR15, URZ ;  /* 0x0000000f250672a5 */ /* 0x000fe4000f8e00ff */
[----:B------:R-:W-:Y:S03]  /*5950*/  @!UP0 UISETP.NE.AND UP1, UPT, UR14, 0x1, UPT ;  /* 0x000000010e00888c */ /* 0x000fe6000bf25270 */
[----:B------:R-:W-:Y:S01]  /*5960*/  @!UP0 UMOV UR4, UR9 ;  /* 0x0000000900048c82 */ /* 0x000fe20008000000 */
[----:B---3--:R-:W-:Y:S02]  /*5970*/  @!UP0 UISETP.NE.AND UP2, UPT, UR5, 0x1, UPT ;  /* 0x000000010500888c */ /* 0x008fe4000bf45270 */
[----:B------:R-:W-:Y:S01]  /*5980*/  @!UP0 USHF.R.U32.HI UR4, URZ, UR13, UR4 ;  /* 0x0000000dff048299 */ /* 0x000fe20008011604 */
[----:B------:R-:W-:Y:S02]  /*5990*/  @!UP0 UMOV UR6, UR7 ;  /* 0x0000000700068c82 */ /* 0x000fe40008000000 */
[----:B----4-:R-:W-:Y:S02]  /*59a0*/  @!UP0 USHF.R.U32.HI UR6, URZ, UR10, UR6 ;  /* 0x0000000aff068299 */ /* 0x010fe40008011606 */
[----:B------:R-:W-:Y:S02]  /*59b0*/  @!UP0 USEL UR7, UR38, UR4, !UP2 ;  /* 0x0000000426078287 */ /* 0x000fe4000d000000 */
[----:B------:R-:W-:Y:S04]  /*59c0*/  @!UP0 USEL UR6, UR37, UR6, !UP1 ;  /* 0x0000000625068287 */ /* 0x000fe8000c800000 */
[----:B------:R-:W-:Y:S02]  /*59d0*/  @!UP0 UIADD3 UR4, UPT, UPT, -UR7, UR6, URZ ;  /* 0x0000000607048290 */ /* 0x000fe4000fffe1ff */
[----:B------:R-:W-:Y:S02]  /*59e0*/  @!UP0 UIADD3 UR6, UPT, UPT, UR7, -UR6, URZ ;  /* 0x8000000607068290 */ /* 0x000fe4000fffe0ff */
[----:B------:R-:W-:Y:S02]  /*59f0*/  @!UP0 UIMAD UR38, UR4, UR5, UR38 ;  /* 0x00000005042682a4 */ /* 0x000fe4000f8e0226 */
[----:B------:R-:W-:Y:S01]  /*5a00*/  @!UP0 UIMAD UR37, UR6, UR14, UR37 ;  /* 0x0000000e062582a4 */ /* 0x000fe2000f8e0225 */
[----:B------:R-:W-:Y:S11]  /*5a10*/  @!P0 BRA `(.L_x_95) ;  /* 0x00000000007c8947 */ /* 0x000ff60003800000 */
[----:B------:R-:W2:Y:S01]  /*5a20*/  LDCU.64 UR8, c[0x4][0x80] ;  /* 0x01001000ff0877ac */ /* 0x000ea20008000a00 */
[----:B------:R-:W-:Y:S01]  /*5a30*/  MOV R2, 0x0 ;  /* 0x0000000000027802 */ /* 0x000fe20000000f00 */
[----:B------:R-:W-:Y:S02]  /*5a40*/  HFMA2 R12, -RZ, RZ, 0, 5.9604644775390625e-08 ;  /* 0x00000001ff0c7431 */ /* 0x000fe400000001ff */
[----:B------:R-:W-:Y:S01]  /*5a50*/  IMAD.MOV.U32 R8, RZ, RZ, 0x70 ;  /* 0x00000070ff087424 */ /* 0x000fe200078e00ff */
[----:B------:R3:W4:Y:S01]  /*5a60*/  LDC.64 R14, c[0x4][R2] ;  /* 0x01000000020e7b82 */ /* 0x0007220000000a00 */
[----:B------:R-:W1:Y:S01]  /*5a70*/  LDCU.64 UR6, c[0x4][0x88] ;  /* 0x01001100ff0677ac */ /* 0x000e620008000a00 */
[----:B------:R-:W-:Y:S01]  /*5a80*/  IMAD.MOV.U32 R13, RZ, RZ, RZ ;  /* 0x000000ffff0d7224 */ /* 0x000fe200078e00ff */
[----:B------:R-:W1:Y:S01]  /*5a90*/  LDCU.64 UR4, c[0x4][0x8] ;  /* 0x01000100ff0477ac */ /* 0x000e620008000a00 */
[----:B--2---:R-:W-:Y:S01]  /*5aa0*/  MOV R5, UR9 ;  /* 0x0000000900057c02 */ /* 0x004fe20008000f00 */
[----:B------:R-:W-:Y:S01]  /*5ab0*/  IMAD.U32 R4, RZ, RZ, UR8 ;  /* 0x00000008ff047e24 */ /* 0x000fe2000f8e00ff */
[----:B-1----:R-:W-:Y:S01]  /*5ac0*/  MOV R7, UR7 ;  /* 0x0000000700077c02 */ /* 0x002fe20008000f00 */
[----:B------:R-:W-:Y:S01]  /*5ad0*/  IMAD.U32 R6, RZ, RZ, UR6 ;  /* 0x00000006ff067e24 */ /* 0x000fe2000f8e00ff */
[----:B------:R-:W-:Y:S01]  /*5ae0*/  MOV R11, UR5 ;  /* 0x00000005000b7c02 */ /* 0x000fe20008000f00 */
[----:B------:R-:W-:Y:S02]  /*5af0*/  IMAD.U32 R10, RZ, RZ, UR4 ;  /* 0x00000004ff0a7e24 */ /* 0x000fe4000f8e00ff */
[----:B------:R-:W-:Y:S07]  /*5b00*/  LEPC R20, `(.L_x_96) ;  /* 0x000000001014794e */ /* 0x000fee0000000000 */
[----:B---345:R-:W-:Y:S05]  /*5b10*/  CALL.ABS.NOINC R14 ;  /* 0x000000000e007343 */ /* 0x038fea0003c00000 */
.L_x_96:
[----:B------:R-:W1:Y:S01]  /*5b20*/  LDCU.64 UR8, c[0x4][0x80] ;  /* 0x01001000ff0877ac */ /* 0x000e620008000a00 */
[----:B------:R-:W2:Y:S01]  /*5b30*/  LDC.64 R2, c[0x4][R2] ;  /* 0x0100000002027b82 */ /* 0x000ea20000000a00 */
[----:B------:R-:W-:Y:S02]  /*5b40*/  HFMA2 R12, -RZ, RZ, 0, 5.9604644775390625e-08 ;  /* 0x00000001ff0c7431 */ /* 0x000fe400000001ff */
[----:B------:R-:W-:Y:S02]  /*5b50*/  IMAD.MOV.U32 R8, RZ, RZ, 0x70 ;  /* 0x00000070ff087424 */ /* 0x000fe400078e00ff */
[----:B------:R-:W-:Y:S01]  /*5b60*/  IMAD.MOV.U32 R13, RZ, RZ, RZ ;  /* 0x000000ffff0d7224 */ /* 0x000fe200078e00ff */
[----:B------:R-:W3:Y:S01]  /*5b70*/  LDCU.64 UR6, c[0x4][0x88] ;  /* 0x01001100ff0677ac */ /* 0x000ee20008000a00 */
[----:B------:R-:W4:Y:S01]  /*5b80*/  LDCU.64 UR4, c[0x4][0x8] ;  /* 0x01000100ff0477ac */ /* 0x000f220008000a00 */
[----:B-1----:R-:W-:Y:S02]  /*5b90*/  MOV R4, UR8 ;  /* 0x0000000800047c02 */ /* 0x002fe40008000f00 */
[----:B------:R-:W-:Y:S02]  /*5ba0*/  MOV R5, UR9 ;  /* 0x0000000900057c02 */ /* 0x000fe40008000f00 */
[----:B---3--:R-:W-:Y:S01]  /*5bb0*/  MOV R7, UR7 ;  /* 0x0000000700077c02 */ /* 0x008fe20008000f00 */
[----:B------:R-:W-:Y:S01]  /*5bc0*/  IMAD.U32 R6, RZ, RZ, UR6 ;  /* 0x00000006ff067e24 */ /* 0x000fe2000f8e00ff */
[----:B----4-:R-:W-:Y:S01]  /*5bd0*/  MOV R11, UR5 ;  /* 0x00000005000b7c02 */ /* 0x010fe20008000f00 */
[----:B------:R-:W-:Y:S02]  /*5be0*/  IMAD.U32 R10, RZ, RZ, UR4 ;  /* 0x00000004ff0a7e24 */ /* 0x000fe4000f8e00ff */
[----:B------:R-:W-:Y:S07]  /*5bf0*/  LEPC R20, `(.L_x_95) ;  /* 0x000000001014794e */ /* 0x000fee0000000000 */
[----:B--2---:R-:W-:Y:S05]  /*5c00*/  CALL.ABS.NOINC R2 ;  /* 0x0000000002007343 */ /* 0x004fea0003c00000 */
.L_x_95:
[----:B------:R-:W-:Y:S05]  /*5c10*/  BSYNC.RECONVERGENT B6 ;  /* 0x0000000000067941 */ /* 0x000fea0003800200 */
.L_x_94:
[----:B------:R-:W-:Y:S02]  /*5c20*/  R2UR UR6, R83 ;  /* 0x00000000530672ca */ /* 0x000fe400000e0000 */
[----:B------:R-:W-:Y:S02]  /*5c30*/  R2UR UR5, R97 ;  /* 0x00000000610572ca */ /* 0x000fe400000e0000 */
[----:B------:R-:W-:Y:S02]  /*5c40*/  R2UR UR4, R96 ;  /* 0x00000000600472ca */ /* 0x000fe400000e0000 */
[----:B------:R-:W-:Y:S02]  /*5c50*/  ISETP.NE.U32.AND P4, PT, R78, RZ, PT ;  /* 0x000000ff4e00720c */ /* 0x000fe40003f85070 */
[----:B------:R-:W-:Y:S02]  /*5c60*/  ISETP.NE.U32.AND P2, PT, RZ, UR54, PT ;  /* 0x00000036ff007c0c */ /* 0x000fe4000bf45070 */
[----:B------:R-:W-:Y:S02]  /*5c70*/  ISETP.NE.AND.EX P4, PT, R79, RZ, PT, P4 ;  /* 0x000000ff4f00720c */ /* 0x000fe40003f85340 */
[----:B------:R-:W-:Y:S01]  /*5c80*/  ISETP.NE.AND.EX P2, PT, RZ, UR55, PT, P2 ;  /* 0x00000037ff007c0c */ /* 0x000fe2000bf45320 */
[----:B------:R-:W-:Y:S02]  /*5c90*/  UISETP.NE.AND UP2, UPT, UR6, URZ, UPT ;  /* 0x000000ff0600728c */ /* 0x000fe4000bf45270 */
[----:B------:R-:W-:Y:S04]  /*5ca0*/  UISETP.NE.U32.AND UP0, UPT, UR5, URZ, UPT ;  /* 0x000000ff0500728c */ /* 0x000fe8000bf05070 */
[----:B------:R-:W-:Y:S01]  /*5cb0*/  UISETP.NE.AND.EX UP1, UPT, UR4, URZ, UPT, UP0 ;  /* 0x000000ff0400728c */ /* 0x000fe2000bf25300 */
[----:B------:R-:W-:Y:S01]  /*5cc0*/  PLOP3.LUT P1, PT, PT, PT, UP2, 0x80, 0x8 ;  /* 0x000000000008781c */ /* 0x000fe20003f2f028 */
[----:B------:R-:W-:Y:S03]  /*5cd0*/  UPLOP3.LUT UP0, UPT, UPT, UPT, UPT, 0x40, 0x4 ;  /* 0x000000000004789c */ /* 0x000fe60003f0e870 */
[----:B------:R-:W-:Y:S06]  /*5ce0*/  @UP2 UPLOP3.LUT UP0, UPT, UPT, UPT, UP1, 0x80, 0x8 ;  /* 0x000000000008289c */ /* 0x000fec0003f0f010 */
[----:B------:R-:W-:Y:S01]  /*5cf0*/  PLOP3.LUT P0, PT, PT, PT, UP0, 0x80, 0x8 ;  /* 0x000000000008781c */ /* 0x000fe20003f0f008 */
[----:B------:R-:W-:Y:S01]  /*5d00*/  @!UPT UIADD3 URZ, UPT, UPT, URZ, URZ, URZ ;  /* 0x000000fffffff290 */ /* 0x000fe2000fffe0ff */
[----:B------:R-:W-:Y:S11]  /*5d10*/  BRA.U !UP1, `(.L_x_97) ;  /* 0x0000000109407547 */ /* 0x000ff6000b800000 */
[----:B------:R-:W-:Y:S01]  /*5d20*/  UISETP.NE.U32.AND UP0, UPT, UR54, URZ, UPT ;  /* 0x000000ff3600728c */ /* 0x000fe2000bf05070 */
[----:B------:R-:W-:Y:S01]  /*5d30*/  R2UR UR6, R97 ;  /* 0x00000000610672ca */ /* 0x000fe200000e0000 */
[----:B------:R-:W2:Y:S01]  /*5d40*/  LDCU.64 UR8, c[0x0][0x358] ;  /* 0x00006b00ff0877ac */ /* 0x000ea20008000a00 */
[----:B------:R-:W-:Y:S02]  /*5d50*/  HFMA2 R80, -RZ, RZ, 0, 5.9604644775390625e-08 ;  /* 0x00000001ff507431 */ /* 0x000fe400000001ff */
[----:B-1----:R-:W-:Y:S01]  /*5d60*/  IMAD.MOV.U32 R0, RZ, RZ, 0x1 ;  /* 0x00000001ff007424 */ /* 0x002fe200078e00ff */
[----:B------:R-:W-:Y:S06]  /*5d70*/  UISETP.NE.AND.EX UP0, UPT, UR55, URZ, UPT, UP0 ;  /* 0x000000ff3700728c */ /* 0x000fec000bf05300 */
[----:B------:R-:W-:Y:S05]  /*5d80*/  PLOP3.LUT P3, PT, PT, PT, UP0, 0x80, 0x8 ;  /* 0x000000000008781c */ /* 0x000fea0003f6f008 */
[----:B------:R-:W1:Y:S01]  /*5d90*/  @UP0 LDCU.64 UR4, c[0x0][0x888] ;  /* 0x00011100ff0407ac */ /* 0x000e620008000a00 */
[----:B------:R-:W-:Y:S07]  /*5da0*/  @UP0 UIMAD UR6, UR36, UR6, URZ ;  /* 0x00000006240602a4 */ /* 0x000fee000f8e02ff */
[----:B------:R-:W-:Y:S01]  /*5db0*/  @!P3 PRMT R80, R0, 0x7610, R80 ;  /* 0x000076100050b816 */ /* 0x000fe20000000050 */
[----:B-1----:R-:W-:Y:S06]  /*5dc0*/  @UP0 UIMAD.WIDE UR4, UR6, 0x4, UR4 ;  /* 0x00000004060408a5 */ /* 0x002fec000f8e0204 */
[----:B------:R-:W-:Y:S02]  /*5dd0*/  IMAD.U32 R2, RZ, RZ, UR4 ;  /* 0x00000004ff027e24 */ /* 0x000fe4000f8e00ff */
[----:B------:R-:W-:Y:S03]  /*5de0*/  IMAD.U32 R3, RZ, RZ, UR5 ;  /* 0x00000005ff037e24 */ /* 0x000fe6000f8e00ff */
[----:B------:R-:W1:Y:S02]  /*5df0*/  @!UP0 LDCU UR4, c[0x0][0x880] ;  /* 0x00011000ff0487ac */ /* 0x000e640008000800 */
[----:B--2--5:R2:W5:Y:S02]  /*5e00*/  @P3 LDG.E R41, desc[UR8][R2.64] ;  /* 0x0000000802293981 */ /* 0x024564000c1e1900 */
[----:B-12---:R-:W-:Y:S02]  /*5e10*/  @!P3 MOV R41, UR4 ;  /* 0x000000040029bc02 */ /* 0x006fe40008000f00 */
.L_x_97:
[----:B------:R-:W-:Y:S05]  /*5e20*/  @!P4 BRA `(.L_x_98) ;  /* 0x000000000024c947 */ /* 0x000fea0003800000 */
[----:B------:R-:W-:Y:S01]  /*5e30*/  ISETP.NE.U32.AND P3, PT, R76, RZ, PT ;  /* 0x000000ff4c00720c */ /* 0x000fe20003f65070 */
[----:B------:R-:W2:Y:S03]  /*5e40*/  LDCU.64 UR4, c[0x0][0x358] ;  /* 0x00006b00ff0477ac */ /* 0x000ea60008000a00 */
[----:B------:R-:W-:Y:S11]  /*5e50*/  ISETP.NE.AND.EX P3, PT, R77, RZ, PT, P3 ;  /* 0x000000ff4d00720c */ /* 0x000ff60003f65330 */
[----:B------:R-:W-:Y:S02]  /*5e60*/  @!UPT UIADD3 URZ, UPT, UPT, URZ, URZ, URZ ;  /* 0x000000fffffff290 */ /* 0x000fe4000fffe0ff */
[----:B------:R-:W3:Y:S01]  /*5e70*/  @P3 LDC.64 R2, c[0x0][0x8a8] ;  /* 0x00022a00ff023b82 */ /* 0x000ee20000000a00 */
[----:B-1----:R-:W-:Y:S04]  /*5e80*/  @P3 IMAD R0, R78, UR36, RZ ;  /* 0x000000244e003c24 */ /* 0x002fe8000f8e02ff */
[----:B---3--:R-:W-:Y:S05]  /*5e90*/  @P3 IMAD.WIDE R2, R0, 0x4, R2 ;  /* 0x0000000400023825 */ /* 0x008fea00078e0202 */
[----:B--2--5:R2:W5:Y:S02]  /*5ea0*/  @P3 LDG.E R38, desc[UR4][R2.64] ;  /* 0x0000000402263981 */ /* 0x024564000c1e1900 */
[----:B--2---:R-:W3:Y:S02]  /*5eb0*/  @!P3 LDC R38, c[0x0][0x8a0] ;  /* 0x00022800ff26bb82 */ /* 0x004ee40000000800 */
.L_x_98:
[----:B-----5:R-:W-:Y:S01]  /*5ec0*/  FSETP.NEU.AND P3, PT, R41, RZ, PT ;  /* 0x000000ff2900720b */ /* 0x020fe20003f6d000 */
[----:B------:R-:W-:Y:S01]  /*5ed0*/  BSSY B1, `(.L_x_99) ;  /* 0x0000039000017945 */ /* 0x000fe20003800000 */
[----:B------:R-:W-:Y:S01]  /*5ee0*/  SEL R3, RZ, 0xffffffff, P2 ;  /* 0xffffffffff037807 */ /* 0x000fe20001000000 */
[----:B------:R-:W-:Y:S01]  /*5ef0*/  IMAD.MOV.U32 R47, RZ, RZ, 0x1 ;  /* 0x00000001ff2f7424 */ /* 0x000fe200078e00ff */
[----:B------:R-:W-:Y:S01]  /*5f00*/  @P1 LOP3.LUT P2, RZ, R80, 0xff, RZ, 0xc0, !PT ;  /* 0x000000ff50ff1812 */ /* 0x000fe2000784c0ff */
[----:B------:R-:W-:Y:S01]  /*5f10*/  IMAD R39, R36, 0x80, R37 ;  /* 0x0000008024277824 */ /* 0x000fe200078e0225 */
[----:B------:R-:W-:Y:S01]  /*5f20*/  @P1 SEL R2, RZ, 0xffffffff, P3 ;  /* 0xffffffffff021807 */ /* 0x000fe20001800000 */
[----:B------:R-:W-:Y:S01]  /*5f30*/  IMAD R87, R94, -0x10, R92 ;  /* 0xfffffff05e577824 */ /* 0x000fe200078e025c */
[----:B------:R-:W-:Y:S01]  /*5f40*/  LOP3.LUT R90, R90, 0x1, RZ, 0x3c, !PT ;  /* 0x000000015a5a7812 */ /* 0x000fe200078e3cff */
[----:B------:R-:W-:Y:S01]  /*5f50*/  IMAD.MOV.U32 R46, RZ, RZ, RZ ;  /* 0x000000ffff2e7224 */ /* 0x000fe200078e00ff */
[----:B------:R-:W-:Y:S02]  /*5f60*/  @P0 SEL R2, R3, R2, !P2 ;  /* 0x0000000203020207 */ /* 0x000fe40005000000 */
[----:B------:R-:W-:Y:S02]  /*5f70*/  CS2R R74, SRZ ;  /* 0x00000000004a7805 */ /* 0x000fe4000001ff00 */
[----:B------:R-:W-:Y:S02]  /*5f80*/  LEA R99, R36, UR44, 0x3 ;  /* 0x0000002c24637c11 */ /* 0x000fe4000f8e18ff */
[----:B------:R-:W-:Y:S02]  /*5f90*/  CS2R R72, SRZ ;  /* 0x0000000000487805 */ /* 0x000fe4000001ff00 */
[----:B------:R-:W-:Y:S02]  /*5fa0*/  @P1 LOP3.LUT R2, R2, 0x1, RZ, 0xc0, !PT ;  /* 0x0000000102021812 */ /* 0x000fe400078ec0ff */
[----:B------:R-:W-:Y:S02]  /*5fb0*/  CS2R R66, SRZ ;  /* 0x0000000000427805 */ /* 0x000fe4000001ff00 */
[----:B-1----:R-:W-:Y:S02]  /*5fc0*/  SHF.L.U32 R0, R89, 0x1f, RZ ;  /* 0x0000001f59007819 */ /* 0x002fe400000006ff */
[----:B------:R-:W-:Y:S02]  /*5fd0*/  CS2R R64, SRZ ;  /* 0x0000000000407805 */ /* 0x000fe4000001ff00 */
[----:B------:R-:W-:Y:S02]  /*5fe0*/  ISETP.NE.U32.OR P5, PT, R2, 0x1, !P1 ;  /* 0x000000010200780c */ /* 0x000fe40004fa5470 */
[----:B------:R-:W-:Y:S02]  /*5ff0*/  CS2R R58, SRZ ;  /* 0x00000000003a7805 */ /* 0x000fe4000001ff00 */
[----:B------:R-:W-:Y:S02]  /*6000*/  PLOP3.LUT P2, PT, PT, PT, UP1, 0x80, 0x8 ;  /* 0x000000000008781c */ /* 0x000fe40003f4f018 */
[----:B------:R-:W-:Y:S02]  /*6010*/  CS2R R56, SRZ ;  /* 0x0000000000387805 */ /* 0x000fe4000001ff00 */
[----:B------:R-:W-:Y:S02]  /*6020*/  LOP3.LUT P4, R85, R80, 0xff, RZ, 0xc0, !PT ;  /* 0x000000ff50557812 */ /* 0x000fe4000788c0ff */
[----:B------:R-:W-:Y:S02]  /*6030*/  CS2R R50, SRZ ;  /* 0x0000000000327805 */ /* 0x000fe4000001ff00 */
[----:B------:R-:W-:Y:S02]  /*6040*/  SEL R2, RZ, 0xffffffff, P3 ;  /* 0xffffffffff027807 */ /* 0x000fe40001800000 */
[----:B------:R-:W-:Y:S02]  /*6050*/  CS2R R48, SRZ ;  /* 0x0000000000307805 */ /* 0x000fe4000001ff00 */
[----:B------:R-:W-:Y:S02]  /*6060*/  P2R R98, PR, RZ, 0x20 ;  /* 0x00000020ff627803 */ /* 0x000fe40000000000 */
[----:B------:R-:W-:Y:S02]  /*6070*/  @P5 SHF.L.U32 R4, R90, 0x1f, RZ ;  /* 0x0000001f5a045819 */ /* 0x000fe400000006ff */
[----:B------:R-:W-:Y:S02]  /*6080*/  @P2 SEL R2, R3, R2, !P4 ;  /* 0x0000000203022207 */ /* 0x000fe40006000000 */
[----:B------:R-:W1:Y:S02]  /*6090*/  @P5 SYNCS.PHASECHK.TRANS64.TRYWAIT P1, [UR44+0x60], R4 ;  /* 0x00006004ff0055a7 */ /* 0x000e64000802112c */
[----:B------:R-:W-:Y:S04]  /*60a0*/  LOP3.LUT R2, R2, 0x1, RZ, 0xc0, !PT ;  /* 0x0000000102027812 */ /* 0x000fe800078ec0ff */
[----:B------:R-:W-:Y:S04]  /*60b0*/  ISETP.NE.U32.AND P2, PT, R2, 0x1, PT ;  /* 0x000000010200780c */ /* 0x000fe80003f45070 */
[----:B------:R-:W-:Y:S01]  /*60c0*/  P2R R60, PR, RZ, 0x4 ;  /* 0x00000004ff3c7803 */ /* 0x000fe20000000000 */
[----:B------:R2:W4:Y:S01]  /*60d0*/  SYNCS.PHASECHK.TRANS64.TRYWAIT P0, [R99+URZ+0xd0], R0 ;  /* 0x0000d000630075a7 */ /* 0x00052200080011ff */
[----:B-1----:R-:W-:Y:S01]  /*60e0*/  @P5 SEL R47, RZ, 0x1, !P1 ;  /* 0x00000001ff2f5807 */ /* 0x002fe20004800000 */
[----:B--2---:R-:W-:Y:S06]  /*60f0*/  @!P5 BRA `(.L_x_100) ;  /* 0x000000000058d947 */ /* 0x004fec0003800000 */
[----:B------:R-:W-:Y:S01]  /*6100*/  IMAD.MOV.U32 R75, RZ, RZ, RZ ;  /* 0x000000ffff4b7224 */ /* 0x000fe200078e00ff */
[----:B------:R-:W-:Y:S01]  /*6110*/  ISETP.NE.AND P1, PT, R47, RZ, PT ;  /* 0x000000ff2f00720c */ /* 0x000fe20003f25270 */
[----:B------:R-:W-:Y:S01]  /*6120*/  BSSY B0, `(.L_x_101) ;  /* 0x000000c000007945 */ /* 0x000fe20003800000 */
[----:B------:R-:W-:Y:S02]  /*6130*/  CS2R R50, SRZ ;  /* 0x0000000000327805 */ /* 0x000fe4000001ff00 */
[----:B------:R-:W-:Y:S02]  /*6140*/  CS2R R48, SRZ ;  /* 0x0000000000307805 */ /* 0x000fe4000001ff00 */
[----:B------:R-:W-:Y:S02]  /*6150*/  CS2R R58, SRZ ;  /* 0x00000000003a7805 */ /* 0x000fe4000001ff00 */
[----:B------:R-:W-:Y:S02]  /*6160*/  CS2R R56, SRZ ;  /* 0x0000000000387805 */ /* 0x000fe4000001ff00 */
[----:B------:R-:W-:Y:S02]  /*6170*/  CS2R R66, SRZ ;  /* 0x0000000000427805 */ /* 0x000fe4000001ff00 */
[----:B------:R-:W-:Y:S02]  /*6180*/  CS2R R64, SRZ ;  /* 0x0000000000407805 */ /* 0x000fe4000001ff00 */
[----:B------:R-:W-:Y:S01]  /*6190*/  CS2R R72, SRZ ;  /* 0x0000000000487805 */ /* 0x000fe2000001ff00 */
[----:B------:R-:W-:Y:S06]  /*61a0*/  @P1 BRA `(.L_x_102) ;  /* 0x00000000000c1947 */ /* 0x000fec0003800000 */
[----:B------:R-:W-:Y:S04]  /*61b0*/  SHF.L.U32 R3, R90, 0x1f, RZ ;  /* 0x0000001f5a037819 */ /* 0x000fe800000006ff */
[----:B------:R-:W1:Y:S02]  /*61c0*/  SYNCS.PHASECHK.TRANS64.TRYWAIT P1, [UR44+0x60], R3 ;  /* 0x00006003ff0075a7 */ /* 0x000e64000802112c */
[----:B-1----:R-:W-:Y:S05]  /*61d0*/  @!P1 BRA `(.L_x_103) ;  /* 0x0000003c00a89947 */ /* 0x002fea0003800000 */
.L_x_102:
[----:B------:R-:W-:Y:S05]  /*61e0*/  BSYNC B0 ;  /* 0x0000000000007941 */ /* 0x000fea0003800000 */
.L_x_101:
[----:B------:R-:W-:Y:S01]  /*61f0*/  ISETP.NE.AND P1, PT, R60, RZ, PT ;  /* 0x000000ff3c00720c */ /* 0x000fe20003f25270 */
[----:B------:R-:W-:Y:S11]  /*6200*/  HFMA2 R46, -RZ, RZ, 0, 5.9604644775390625e-08 ;  /* 0x00000001ff2e7431 */ /* 0x000ff600000001ff */
[----:B------:R-:W-:Y:S01]  /*6210*/  @!UPT UIADD3 URZ, UPT, UPT, URZ, URZ, URZ ;  /* 0x000000fffffff290 */ /* 0x000fe2000fffe0ff */
[----:B------:R2:W1:Y:S04]  /*6220*/  @P1 LDS.128 R48, [R93] ;  /* 0x000000005d301984 */ /* 0x0004680000000c00 */
[----:B------:R2:W1:Y:S04]  /*6230*/  @P1 LDS.128 R56, [R92+0x10] ;  /* 0x000010005c381984 */ /* 0x0004680000000c00 */
[----:B------:R2:W1:Y:S04]  /*6240*/  @P1 LDS.128 R64, [R91+0x20] ;  /* 0x000020005b401984 */ /* 0x0004680000000c00 */
[----:B------:R2:W1:Y:S02]  /*6250*/  @P1 LDS.128 R72, [R87+0x30] ;  /* 0x0000300057481984 */ /* 0x0004640000000c00 */
.L_x_100:
[----:B------:R-:W-:Y:S05]  /*6260*/  BSYNC B1 ;  /* 0x0000000000017941 */ /* 0x000fea0003800000 */
.L_x_99:
[----:B-1----:R-:W-:Y:S04]  /*6270*/  SHF.R.U32.HI R2, RZ, 0x15, R39 ;  /* 0x00000015ff027819 */ /* 0x002fe80000011627 */
[----:B------:R-:W-:Y:S01]  /*6280*/  LOP3.LUT P1, RZ, R2, 0x3, R81, 0x48, !PT ;  /* 0x0000000302ff7812 */ /* 0x000fe20007824851 */
[----:B------:R-:W-:Y:S01]  /*6290*/  @!UPT UIADD3 URZ, UPT, UPT, URZ, URZ, URZ ;  /* 0x000000fffffff290 */ /* 0x000fe2000fffe0ff */
[----:B----4-:R-:W-:Y:S11]  /*62a0*/  @P0 BRA `(.L_x_104) ;  /* 0x0000000000080947 */ /* 0x010ff60003800000 */
[----:B------:R-:W1:Y:S02]  /*62b0*/  SYNCS.PHASECHK.TRANS64.TRYWAIT P0, [R99+URZ+0xd0], R0 ;  /* 0x0000d000630075a7 */ /* 0x000e6400080011ff */
[----:B-1----:R-:W-:Y:S05]  /*62c0*/  @!P0 BRA `(.L_x_105) ;  /* 0x0000003c00848947 */ /* 0x002fea0003800000 */
.L_x_104:
[----:B------:R-:W-:Y:S05]  /*62d0*/  @!P1 BRA `(.L_x_106) ;  /* 0x0000000000409947 */ /* 0x000fea0003800000 */
[----:B------:R-:W4:Y:S01]  /*62e0*/  LDCU.64 UR8, c[0x4][0x70] ;  /* 0x01000e00ff0877ac */ /* 0x000f220008000a00 */
[----:B------:R-:W-:Y:S01]  /*62f0*/  MOV R3, 0x0 ;  /* 0x0000000000037802 */ /* 0x000fe20000000f00 */
[----:B------:R-:W-:Y:S02]  /*6300*/  HFMA2 R12, -RZ, RZ, 0, 5.9604644775390625e-08 ;  /* 0x00000001ff0c7431 */ /* 0x000fe400000001ff */
[----:B------:R-:W-:Y:S02]  /*6310*/  IMAD.MOV.U32 R8, RZ, RZ, 0x192 ;  /* 0x00000192ff087424 */ /* 0x000fe400078e00ff */
[----:B------:R-:W-:Y:S01]  /*6320*/  IMAD.MOV.U32 R13, RZ, RZ, RZ ;  /* 0x000000ffff0d7224 */ /* 0x000fe200078e00ff */
[----:B------:R-:W5:Y:S01]  /*6330*/  LDCU.64 UR6, c[0x4][0x78] ;  /* 0x01000f00ff0677ac */ /* 0x000f620008000a00 */
[----:B------:R-:W1:Y:S01]  /*6340*/  LDC.64 R2, c[0x4][R3] ;  /* 0x0100000003027b82 */ /* 0x000e620000000a00 */
[----:B------:R-:W2:Y:S01]  /*6350*/  LDCU.64 UR4, c[0x4][0x10] ;  /* 0x01000200ff0477ac */ /* 0x000ea20008000a00 */
[----:B----4-:R-:W-:Y:S01]  /*6360*/  MOV R5, UR9 ;  /* 0x0000000900057c02 */ /* 0x010fe20008000f00 */
[----:B------:R-:W-:Y:S01]  /*6370*/  IMAD.U32 R4, RZ, RZ, UR8 ;  /* 0x00000008ff047e24 */ /* 0x000fe2000f8e00ff */
[----:B-----5:R-:W-:Y:S01]  /*6380*/  MOV R7, UR7 ;  /* 0x0000000700077c02 */ /* 0x020fe20008000f00 */
[----:B------:R-:W-:Y:S01]  /*6390*/  IMAD.U32 R6, RZ, RZ, UR6 ;  /* 0x00000006ff067e24 */ /* 0x000fe2000f8e00ff */
[----:B--2---:R-:W-:Y:S01]  /*63a0*/  MOV R11, UR5 ;  /* 0x00000005000b7c02 */ /* 0x004fe20008000f00 */
[----:B------:R-:W-:Y:S02]  /*63b0*/  IMAD.U32 R10, RZ, RZ, UR4 ;  /* 0x00000004ff0a7e24 */ /* 0x000fe4000f8e00ff */
[----:B------:R-:W-:Y:S07]  /*63c0*/  LEPC R20, `(.L_x_106) ;  /* 0x000000001014794e */ /* 0x000fee0000000000 */
[----:B-1-3--:R-:W-:Y:S05]  /*63d0*/  CALL.ABS.NOINC R2 ;  /* 0x0000000002007343 */ /* 0x00afea0003c00000 */
.L_x_106:
[----:B------:R-:W-:Y:S05]  /*63e0*/  WARPSYNC.ALL ;  /* 0x0000000000007948 */ /* 0x000fea0003800000 */
[----:B------:R-:W-:Y:S01]  /*63f0*/  R2UR UR4, R39 ;  /* 0x00000000270472ca */ /* 0x000fe200000e0000 */
[--C-:B------:R-:W-:Y:S01]  /*6400*/  HADD2.F32 R40, -RZ, R48.reuse.H0_H0 ;  /* 0x20000030ff287230 */ /* 0x100fe20000004100 */
[----:B------:R-:W-:Y:S01]  /*6410*/  ISETP.NE.AND P0, PT, R95, RZ, PT ;  /* 0x000000ff5f00720c */ /* 0x000fe20003f05270 */
[----:B------:R-:W-:Y:S01]  /*6420*/  HADD2.F32 R43, -RZ, R48.H1_H1 ;  /* 0x30000030ff2b7230 */ /* 0x000fe20000004100 */
[----:B------:R-:W-:Y:S01]  /*6430*/  BSSY.RECONVERGENT B0, `(.L_x_107) ;  /* 0x0000086000007945 */ /* 0x000fe20003800200 */
[----:B------:R-:W-:Y:S02]  /*6440*/  HADD2.F32 R42, -RZ, R49.H0_H0 ;  /* 0x20000031ff2a7230 */ /* 0x000fe40000004100 */
[----:B------:R-:W-:Y:S02]  /*6450*/  HADD2.F32 R45, -RZ, R51.H0_H0 ;  /* 0x20000033ff2d7230 */ /* 0x000fe40000004100 */
[----:B------:R-:W-:Y:S04]  /*6460*/  HADD2.F32 R44, -RZ, R75.H1_H1 ;  /* 0x3000004bff2c7230 */ /* 0x000fe80000004100 */
[----:B------:R-:W1:Y:S02]  /*6470*/  LDTM.x32 R4, tmem[UR4] ;  /* 0x00000004000479ee */ /* 0x000e6400082c0000 */
[C---:B-1-3--:R-:W-:Y:S01]  /*6480*/  FMUL R0, R38.reuse, R4 ;  /* 0x0000000426007220 */ /* 0x04afe20000400000 */
[C---:B------:R-:W-:Y:S01]  /*6490*/  FMUL R2, R38.reuse, R5 ;  /* 0x0000000526027220 */ /* 0x040fe20000400000 */
[C---:B------:R-:W-:Y:S01]  /*64a0*/  FMUL R3, R38.reuse, R6 ;  /* 0x0000000626037220 */ /* 0x040fe20000400000 */
[C---:B------:R-:W-:Y:S01]  /*64b0*/  FMUL R7, R38.reuse, R7 ;  /* 0x0000000726077220 */ /* 0x040fe20000400000 */
[C---:B------:R-:W-:Y:S01]  /*64c0*/  FFMA R0, R41.reuse, R40, R0 ;  /* 0x0000002829007223 */ /* 0x040fe20000000000 */
[----:B------:R-:W-:Y:S02]  /*64d0*/  HADD2.F32 R40, -RZ, R49.H1_H1 ;  /* 0x30000031ff287230 */ /* 0x000fe40000004100 */
[C---:B------:R-:W-:Y:S01]  /*64e0*/  FFMA R2, R41.reuse, R43, R2 ;  /* 0x0000002b29027223 */ /* 0x040fe20000000002 */
[C---:B------:R-:W-:Y:S01]  /*64f0*/  FFMA R3, R41.reuse, R42, R3 ;  /* 0x0000002a29037223 */ /* 0x040fe20000000003 */
[--C-:B------:R-:W-:Y:S02]  /*6500*/  HADD2.F32 R43, -RZ, R50.reuse.H0_H0 ;  /* 0x20000032ff2b7230 */ /* 0x100fe40000004100 */
[----:B------:R-:W-:Y:S01]  /*6510*/  FMUL R4, R38, R8 ;  /* 0x0000000826047220 */ /* 0x000fe20000400000 */
[----:B------:R-:W-:Y:S01]  /*6520*/  HADD2.F32 R42, -RZ, R50.H1_H1 ;  /* 0x30000032ff2a7230 */ /* 0x000fe20000004100 */
[----:B------:R-:W-:Y:S01]  /*6530*/  F2FP.F16.F32.PACK_AB R52, R2, R0 ;  /* 0x000000000234723e */ /* 0x000fe200000000ff */
[C---:B------:R-:W-:Y:S01]  /*6540*/  FFMA R7, R41.reuse, R40, R7 ;  /* 0x0000002829077223 */ /* 0x040fe20000000007 */
[----:B------:R-:W-:Y:S01]  /*6550*/  FFMA R4, R41, R43, R4 ;  /* 0x0000002b29047223 */ /* 0x000fe20000000004 */
[C---:B------:R-:W-:Y:S01]  /*6560*/  FMUL R5, R38.reuse, R9 ;  /* 0x0000000926057220 */ /* 0x040fe20000400000 */
[C---:B------:R-:W-:Y:S01]  /*6570*/  FMUL R6, R38.reuse, R10 ;  /* 0x0000000a26067220 */ /* 0x040fe20000400000 */
[----:B------:R-:W-:Y:S01]  /*6580*/  HADD2.F32 R40, -RZ, R51.H1_H1 ;  /* 0x30000033ff287230 */ /* 0x000fe20000004100 */
[----:B------:R-:W-:Y:S01]  /*6590*/  F2FP.F16.F32.PACK_AB R53, R7, R3 ;  /* 0x000000030735723e */ /* 0x000fe200000000ff */
[C---:B------:R-:W-:Y:S01]  /*65a0*/  FFMA R5, R41.reuse, R42, R5 ;  /* 0x0000002a29057223 */ /* 0x040fe20000000005 */
[----:B------:R-:W-:Y:S01]  /*65b0*/  FFMA R6, R41, R45, R6 ;  /* 0x0000002d29067223 */ /* 0x000fe20000000006 */
[C---:B------:R-:W-:Y:S01]  /*65c0*/  FMUL R11, R38.reuse, R11 ;  /* 0x0000000b260b7220 */ /* 0x040fe20000400000 */
[--C-:B------:R-:W-:Y:S02]  /*65d0*/  HADD2.F32 R43, -RZ, R56.reuse.H0_H0 ;  /* 0x20000038ff2b7230 */ /* 0x100fe40000004100 */
[C---:B------:R-:W-:Y:S01]  /*65e0*/  FMUL R8, R38.reuse, R12 ;  /* 0x0000000c26087220 */ /* 0x040fe20000400000 */
[----:B------:R-:W-:Y:S01]  /*65f0*/  F2FP.F16.F32.PACK_AB R54, R5, R4 ;  /* 0x000000040536723e */ /* 0x000fe200000000ff */
[C---:B------:R-:W-:Y:S01]  /*6600*/  FFMA R11, R41.reuse, R40, R11 ;  /* 0x00000028290b7223 */ /* 0x040fe2000000000b */
[----:B------:R-:W-:Y:S02]  /*6610*/  HADD2.F32 R40, -RZ, R56.H1_H1 ;  /* 0x30000038ff287230 */ /* 0x000fe40000004100 */
[----:B------:R-:W-:Y:S01]  /*6620*/  FFMA R8, R41, R43, R8 ;  /* 0x0000002b29087223 */ /* 0x000fe20000000008 */
[C---:B------:R-:W-:Y:S01]  /*6630*/  FMUL R9, R38.reuse, R13 ;  /* 0x0000000d26097220 */ /* 0x040fe20000400000 */
[--C-:B------:R-:W-:Y:S01]  /*6640*/  HADD2.F32 R45, -RZ, R57.reuse.H0_H0 ;  /* 0x20000039ff2d7230 */ /* 0x100fe20000004100 */
[----:B------:R-:W-:Y:S01]  /*6650*/  F2FP.F16.F32.PACK_AB R55, R11, R6 ;  /* 0x000000060b37723e */ /* 0x000fe200000000ff */
[C---:B------:R-:W-:Y:S01]  /*6660*/  FMUL R10, R38.reuse, R14 ;  /* 0x0000000e260a7220 */ /* 0x040fe20000400000 */
[----:B------:R-:W-:Y:S02]  /*6670*/  HADD2.F32 R42, -RZ, R57.H1_H1 ;  /* 0x30000039ff2a7230 */ /* 0x000fe40000004100 */
[C---:B------:R-:W-:Y:S01]  /*6680*/  FFMA R9, R41.reuse, R40, R9 ;  /* 0x0000002829097223 */ /* 0x040fe20000000009 */
[C---:B------:R-:W-:Y:S01]  /*6690*/  FMUL R15, R38.reuse, R15 ;  /* 0x0000000f260f7220 */ /* 0x040fe20000400000 */
[----:B------:R1:W-:Y:S01]  /*66a0*/  STS.128 [R93], R52 ;  /* 0x000000345d007388 */ /* 0x0003e20000000c00 */
[----:B------:R-:W-:Y:S01]  /*66b0*/  FFMA R10, R41, R45, R10 ;  /* 0x0000002d290a7223 */ /* 0x000fe2000000000a */
[--C-:B------:R-:W-:Y:S01]  /*66c0*/  HADD2.F32 R40, -RZ, R58.reuse.H0_H0 ;  /* 0x2000003aff287230 */ /* 0x100fe20000004100 */
[----:B------:R-:W-:Y:S01]  /*66d0*/  F2FP.F16.F32.PACK_AB R68, R9, R8 ;  /* 0x000000080944723e */ /* 0x000fe200000000ff */
[----:B------:R-:W-:Y:S01]  /*66e0*/  FFMA R15, R41, R42, R15 ;  /* 0x0000002a290f7223 */ /* 0x000fe2000000000f */
[C---:B------:R-:W-:Y:S01]  /*66f0*/  FMUL R12, R38.reuse, R16 ;  /* 0x00000010260c7220 */ /* 0x040fe20000400000 */
[----:B------:R-:W-:Y:S02]  /*6700*/  HADD2.F32 R42, -RZ, R58.H1_H1 ;  /* 0x3000003aff2a7230 */ /* 0x000fe40000004100 */
[C---:B------:R-:W-:Y:S01]  /*6710*/  FMUL R13, R38.reuse, R17 ;  /* 0x00000011260d7220 */ /* 0x040fe20000400000 */
[--C-:B------:R-:W-:Y:S01]  /*6720*/  HADD2.F32 R43, -RZ, R59.reuse.H0_H0 ;  /* 0x2000003bff2b7230 */ /* 0x100fe20000004100 */
[----:B------:R-:W-:Y:S01]  /*6730*/  F2FP.F16.F32.PACK_AB R69, R15, R10 ;  /* 0x0000000a0f45723e */ /* 0x000fe200000000ff */
[C---:B------:R-:W-:Y:S01]  /*6740*/  FFMA R12, R41.reuse, R40, R12 ;  /* 0x00000028290c7223 */ /* 0x040fe2000000000c */
[C---:B------:R-:W-:Y:S01]  /*6750*/  FFMA R13, R41.reuse, R42, R13 ;  /* 0x0000002a290d7223 */ /* 0x040fe2000000000d */
[C---:B------:R-:W-:Y:S01]  /*6760*/  FMUL R14, R38.reuse, R18 ;  /* 0x00000012260e7220 */ /* 0x040fe20000400000 */
[----:B------:R-:W-:Y:S02]  /*6770*/  HADD2.F32 R40, -RZ, R59.H1_H1 ;  /* 0x3000003bff287230 */ /* 0x000fe40000004100 */
[C---:B------:R-:W-:Y:S01]  /*6780*/  FMUL R19, R38.reuse, R19 ;  /* 0x0000001326137220 */ /* 0x040fe20000400000 */
[C---:B------:R-:W-:Y:S01]  /*6790*/  FMUL R16, R38.reuse, R20 ;  /* 0x0000001426107220 */ /* 0x040fe20000400000 */
[C---:B------:R-:W-:Y:S01]  /*67a0*/  FFMA R14, R41.reuse, R43, R14 ;  /* 0x0000002b290e7223 */ /* 0x040fe2000000000e */
[--C-:B------:R-:W-:Y:S02]  /*67b0*/  HADD2.F32 R43, -RZ, R64.reuse.H0_H0 ;  /* 0x20000040ff2b7230 */ /* 0x100fe40000004100 */
[C---:B------:R-:W-:Y:S01]  /*67c0*/  FFMA R19, R41.reuse, R40, R19 ;  /* 0x0000002829137223 */ /* 0x040fe20000000013 */
[----:B------:R-:W-:Y:S02]  /*67d0*/  HADD2.F32 R42, -RZ, R64.H1_H1 ;  /* 0x30000040ff2a7230 */ /* 0x000fe40000004100 */
[C---:B------:R-:W-:Y:S01]  /*67e0*/  FMUL R17, R38.reuse, R21 ;  /* 0x0000001526117220 */ /* 0x040fe20000400000 */
[--C-:B------:R-:W-:Y:S02]  /*67f0*/  HADD2.F32 R45, -RZ, R65.reuse.H0_H0 ;  /* 0x20000041ff2d7230 */ /* 0x100fe40000004100 */
[C---:B------:R-:W-:Y:S01]  /*6800*/  FMUL R18, R38.reuse, R22 ;  /* 0x0000001626127220 */ /* 0x040fe20000400000 */
[----:B------:R-:W-:Y:S02]  /*6810*/  HADD2.F32 R40, -RZ, R65.H1_H1 ;  /* 0x30000041ff287230 */ /* 0x000fe40000004100 */
[C---:B------:R-:W-:Y:S01]  /*6820*/  FMUL R23, R38.reuse, R23 ;  /* 0x0000001726177220 */ /* 0x040fe20000400000 */
[C---:B------:R-:W-:Y:S01]  /*6830*/  FFMA R16, R41.reuse, R43, R16 ;  /* 0x0000002b29107223 */ /* 0x040fe20000000010 */
[C---:B------:R-:W-:Y:S01]  /*6840*/  FFMA R17, R41.reuse, R42, R17 ;  /* 0x0000002a29117223 */ /* 0x040fe20000000011 */
[C---:B------:R-:W-:Y:S01]  /*6850*/  FFMA R18, R41.reuse, R45, R18 ;  /* 0x0000002d29127223 */ /* 0x040fe20000000012 */
[C---:B------:R-:W-:Y:S01]  /*6860*/  FFMA R23, R41.reuse, R40, R23 ;  /* 0x0000002829177223 */ /* 0x040fe20000000017 */
[--C-:B------:R-:W-:Y:S02]  /*6870*/  HADD2.F32 R43, -RZ, R66.reuse.H0_H0 ;  /* 0x20000042ff2b7230 */ /* 0x100fe40000004100 */
[C---:B------:R-:W-:Y:S01]  /*6880*/  FMUL R20, R38.reuse, R24 ;  /* 0x0000001826147220 */ /* 0x040fe20000400000 */
        /* <DEDUP_REMOVED lines=9> */
[----:B------:R-:W-:Y:S01]  /*6920*/  FFMA R27, R41, R42, R27 ;  /* 0x0000002a291b7223 */ /* 0x000fe2000000001b */
[--C-:B------:R-:W-:Y:S02]  /*6930*/  HADD2.F32 R40, -RZ, R72.reuse.H0_H0 ;  /* 0x20000048ff287230 */ /* 0x100fe40000004100 */
[C---:B------:R-:W-:Y:S01]  /*6940*/  FMUL R24, R38.reuse, R28 ;  /* 0x0000001c26187220 */ /* 0x040fe20000400000 */
[----:B------:R-:W-:Y:S02]  /*6950*/  HADD2.F32 R42, -RZ, R72.H1_H1 ;  /* 0x30000048ff2a7230 */ /* 0x000fe40000004100 */
[C---:B------:R-:W-:Y:S01]  /*6960*/  FMUL R25, R38.reuse, R29 ;  /* 0x0000001d26197220 */ /* 0x040fe20000400000 */
[--C-:B------:R-:W-:Y:S02]  /*6970*/  HADD2.F32 R43, -RZ, R73.reuse.H0_H0 ;  /* 0x20000049ff2b7230 */ /* 0x100fe40000004100 */
[C---:B------:R-:W-:Y:S01]  /*6980*/  FMUL R26, R38.reuse, R30 ;  /* 0x0000001e261a7220 */ /* 0x040fe20000400000 */
[----:B------:R-:W-:Y:S01]  /*6990*/  F2FP.F16.F32.PACK_AB R70, R13, R12 ;  /* 0x0000000c0d46723e */ /* 0x000fe200000000ff */
[----:B------:R-:W-:Y:S01]  /*69a0*/  FFMA R24, R41, R40, R24 ;  /* 0x0000002829187223 */ /* 0x000fe20000000018 */
[----:B------:R-:W-:Y:S01]  /*69b0*/  F2FP.F16.F32.PACK_AB R71, R19, R14 ;  /* 0x0000000e1347723e */ /* 0x000fe200000000ff */
[C---:B------:R-:W-:Y:S01]  /*69c0*/  FFMA R25, R41.reuse, R42, R25 ;  /* 0x0000002a29197223 */ /* 0x040fe20000000019 */
[C---:B------:R-:W-:Y:S01]  /*69d0*/  FFMA R26, R41.reuse, R43, R26 ;  /* 0x0000002b291a7223 */ /* 0x040fe2000000001a */
[----:B------:R-:W-:Y:S02]  /*69e0*/  HADD2.F32 R40, -RZ, R73.H1_H1 ;  /* 0x30000049ff287230 */ /* 0x000fe40000004100 */
[C---:B------:R-:W-:Y:S01]  /*69f0*/  FMUL R31, R38.reuse, R31 ;  /* 0x0000001f261f7220 */ /* 0x040fe20000400000 */
[----:B------:R1:W-:Y:S01]  /*6a00*/  STS.128 [R92+0x10], R68 ;  /* 0x000010445c007388 */ /* 0x0003e20000000c00 */
[--C-:B------:R-:W-:Y:S02]  /*6a10*/  HADD2.F32 R43, -RZ, R74.reuse.H0_H0 ;  /* 0x2000004aff2b7230 */ /* 0x100fe40000004100 */
[C---:B------:R-:W-:Y:S01]  /*6a20*/  FMUL R28, R38.reuse, R32 ;  /* 0x00000020261c7220 */ /* 0x040fe20000400000 */
[----:B------:R-:W-:Y:S02]  /*6a30*/  HADD2.F32 R42, -RZ, R74.H1_H1 ;  /* 0x3000004aff2a7230 */ /* 0x000fe40000004100 */
[C---:B------:R-:W-:Y:S01]  /*6a40*/  FMUL R29, R38.reuse, R33 ;  /* 0x00000021261d7220 */ /* 0x040fe20000400000 */
[----:B------:R-:W-:Y:S02]  /*6a50*/  HADD2.F32 R45, -RZ, R75.H0_H0 ;  /* 0x2000004bff2d7230 */ /* 0x000fe40000004100 */
[C---:B------:R-:W-:Y:S01]  /*6a60*/  FMUL R30, R38.reuse, R34 ;  /* 0x00000022261e7220 */ /* 0x040fe20000400000 */
[----:B------:R-:W-:Y:S01]  /*6a70*/  FFMA R31, R41, R40, R31 ;  /* 0x00000028291f7223 */ /* 0x000fe2000000001f */
[----:B------:R-:W-:Y:S01]  /*6a80*/  FMUL R35, R38, R35 ;  /* 0x0000002326237220 */ /* 0x000fe20000400000 */
[----:B------:R-:W-:Y:S01]  /*6a90*/  F2FP.F16.F32.PACK_AB R100, R17, R16 ;  /* 0x000000101164723e */ /* 0x000fe200000000ff */
[----:B------:R-:W-:Y:S01]  /*6aa0*/  FFMA R28, R41, R43, R28 ;  /* 0x0000002b291c7223 */ /* 0x000fe2000000001c */
[----:B------:R-:W-:Y:S01]  /*6ab0*/  F2FP.F16.F32.PACK_AB R101, R23, R18 ;  /* 0x000000121765723e */ /* 0x000fe200000000ff */
[----:B------:R-:W-:Y:S01]  /*6ac0*/  FFMA R29, R41, R42, R29 ;  /* 0x0000002a291d7223 */ /* 0x000fe2000000001d */
[----:B------:R-:W-:Y:S01]  /*6ad0*/  F2FP.F16.F32.PACK_AB R102, R21, R20 ;  /* 0x000000141566723e */ /* 0x000fe200000000ff */
[----:B------:R-:W-:Y:S01]  /*6ae0*/  FFMA R30, R41, R45, R30 ;  /* 0x0000002d291e7223 */ /* 0x000fe2000000001e */
[----:B------:R-:W-:Y:S01]  /*6af0*/  F2FP.F16.F32.PACK_AB R103, R27, R22 ;  /* 0x000000161b67723e */ /* 0x000fe200000000ff */
[----:B------:R-:W-:Y:S01]  /*6b00*/  FFMA R35, R41, R44, R35 ;  /* 0x0000002c29237223 */ /* 0x000fe20000000023 */
[----:B------:R-:W-:Y:S02]  /*6b10*/  F2FP.F16.F32.PACK_AB R104, R25, R24 ;  /* 0x000000181968723e */ /* 0x000fe400000000ff */
[----:B------:R-:W-:Y:S01]  /*6b20*/  F2FP.F16.F32.PACK_AB R105, R31, R26 ;  /* 0x0000001a1f69723e */ /* 0x000fe200000000ff */
[----:B------:R1:W-:Y:S01]  /*6b30*/  STS.128 [R91+0x20], R100 ;  /* 0x000020645b007388 */ /* 0x0003e20000000c00 */
[----:B------:R-:W-:Y:S02]  /*6b40*/  F2FP.F16.F32.PACK_AB R106, R29, R28 ;  /* 0x0000001c1d6a723e */ /* 0x000fe400000000ff */
[----:B------:R-:W-:Y:S05]  /*6b50*/  F2FP.F16.F32.PACK_AB R107, R35, R30 ;  /* 0x0000001e236b723e */ /* 0x000fea00000000ff */
[----:B------:R1:W-:Y:S01]  /*6b60*/  STS.128 [R87+0x30], R104 ;  /* 0x0000306857007388 */ /* 0x0003e20000000c00 */
[----:B------:R-:W-:Y:S01]  /*6b70*/  @!PT LDS RZ, [RZ] ;  /* 0x00000000fffff984 */ /* 0x000fe20000000800 */
[----:B------:R-:W-:Y:S01]  /*6b80*/  @!PT LDS RZ, [RZ] ;  /* 0x00000000fffff984 */ /* 0x000fe20000000800 */
[----:B------:R-:W-:Y:S01]  /*6b90*/  @!PT LDS RZ, [RZ] ;  /* 0x00000000fffff984 */ /* 0x000fe20000000800 */
[----:B------:R-:W-:Y:S01]  /*6ba0*/  @!PT LDS RZ, [RZ] ;  /* 0x00000000fffff984 */ /* 0x000fe20000000800 */
[----:B------:R3:W-:Y:S07]  /*6bb0*/  MEMBAR.ALL.CTA ;  /* 0x0000000000007992 */ /* 0x0007ee0000008000 */
[----:B---3--:R-:W3:Y:S02]  /*6bc0*/  FENCE.VIEW.ASYNC.S ;  /* 0x00000000000073c6 */ /* 0x008ee40000000000 */
[----:B---3--:R-:W-:Y:S06]  /*6bd0*/  BAR.SYNC.DEFER_BLOCKING 0x1, 0x80 ;  /* 0x0042000000007b1d */ /* 0x008fec0000010000 */
[----:B------:R-:W-:Y:S05]  /*6be0*/  @P0 BRA `(.L_x_108) ;  /* 0x0000000000280947 */ /* 0x000fea0003800000 */
[----:B------:R-:W3:Y:S01]  /*6bf0*/  LDCU.64 UR6, c[0x0][0x348] ;  /* 0x00006900ff0677ac */ /* 0x000ee20008000a00 */
[----:B------:R-:W-:Y:S01]  /*6c00*/  UIADD3 UR4, UPT, UPT, UR44, 0x200, URZ ;  /* 0x000002002c047890 */ /* 0x000fe2000fffe0ff */
[----:B------:R-:W-:Y:S05]  /*6c10*/  UMOV UR51, UR36 ;  /* 0x0000002400337c82 */ /* 0x000fea0008000000 */
[----:B------:R-:W-:Y:S04]  /*6c20*/  MOV R84, UR4 ;  /* 0x0000000400547c02 */ /* 0x000fe80008000f00 */
[----:B------:R-:W-:Y:S01]  /*6c30*/  R2UR UR48, R84 ;  /* 0x00000000543072ca */ /* 0x000fe200000e0000 */
[----:B---3--:R-:W-:Y:S04]  /*6c40*/  UIADD3 UR4, UP0, UPT, UR6, 0x680, URZ ;  /* 0x0000068006047890 */ /* 0x008fe8000ff1e0ff */
[----:B------:R-:W-:Y:S09]  /*6c50*/  UIADD3.X UR5, UPT, UPT, URZ, UR7, URZ, UP0, !UPT ;  /* 0x00000007ff057290 */ /* 0x000ff200087fe4ff */
[----:B------:R3:W-:Y:S01]  /*6c60*/  UTMASTG.3D [UR48], [UR4] ;  /* 0x00000030040073b5 */ /* 0x0007e20008010000 */
[----:B------:R0:W-:Y:S01]  /*6c70*/  UTMACMDFLUSH ;  /* 0x00000000000079b7 */ /* 0x0001e20000000000 */
[----:B---3--:R-:W-:Y:S04]  /*6c80*/  DEPBAR.LE SB0, 0x1 ;  /* 0x000080400000791a */ /* 0x008fe80000000000 */
.L_x_108:
[----:B------:R-:W-:Y:S05]  /*6c90*/  BSYNC.RECONVERGENT B0 ;  /* 0x0000000000007941 */ /* 0x000fea0003800200 */
.L_x_107:
[----:B------:R-:W-:Y:S01]  /*6ca0*/  BAR.SYNC.DEFER_BLOCKING 0x1, 0x80 ;  /* 0x0042000000007b1d */ /* 0x000fe20000010000 */
[----:B------:R-:W-:Y:S01]  /*6cb0*/  ISETP.NE.AND P1, PT, R98, RZ, PT ;  /* 0x000000ff6200720c */ /* 0x000fe20003f25270 */
[----:B------:R-:W-:Y:S01]  /*6cc0*/  UISETP.NE.AND UP0, UPT, UR52, URZ, UPT ;  /* 0x000000ff3400728c */ /* 0x000fe2000bf05270 */
[----:B------:R-:W-:Y:S11]  /*6cd0*/  LEA R3, R46, UR44, 0x3 ;  /* 0x0000002c2e037c11 */ /* 0x000ff6000f8e18ff */
[----:B------:R-:W-:Y:S01]  /*6ce0*/  @P1 SHF.L.U32 R2, R90, 0x1f, RZ ;  /* 0x0000001f5a021819 */ /* 0x000fe200000006ff */
[----:B------:R-:W-:Y:S06]  /*6cf0*/  BRA.U !UP0, `(.L_x_109) ;  /* 0x0000000108247547 */ /* 0x000fec000b800000 */
[----:B------:R-:W-:Y:S01]  /*6d00*/  IMAD.U32 R5, RZ, RZ, UR46 ;  /* 0x0000002eff057e24 */ /* 0x000fe2000f8e00ff */
[----:B------:R-:W-:Y:S01]  /*6d10*/  MOV R0, UR47 ;  /* 0x0000002f00007c02 */ /* 0x000fe20008000f00 */
[----:B------:R-:W-:Y:S03]  /*6d20*/  UIADD3 UR4, UPT, UPT, UR46, 0x1, URZ ;  /* 0x000000012e047890 */ /* 0x000fe6000fffe0ff */
[----:B------:R-:W-:Y:S01]  /*6d30*/  @P1 LEA R5, R5, UR44, 0x3 ;  /* 0x0000002c05051c11 */ /* 0x000fe2000f8e18ff */
[----:B------:R-:W-:Y:S04]  /*6d40*/  UISETP.NE.AND UP0, UPT, UR4, 0x4, UPT ;  /* 0x000000040400788c */ /* 0x000fe8000bf05270 */
[----:B------:R-:W-:Y:S01]  /*6d50*/  @P1 VIADD R5, R5, 0x80 ;  /* 0x0000008005051836 */ /* 0x000fe20000000000 */
[----:B------:R-:W-:Y:S04]  /*6d60*/  USEL UR46, UR4, URZ, UP0 ;  /* 0x000000ff042e7287 */ /* 0x000fe80008000000 */
[----:B------:R-:W-:Y:S04]  /*6d70*/  @P1 PRMT R0, R0, 0x654, R5 ;  /* 0x0000065400001816 */ /* 0x000fe80000000005 */
[----:B------:R3:W-:Y:S04]  /*6d80*/  @P1 SYNCS.ARRIVE.TRANS64.RED.A1T0 RZ, [R0+URZ], RZ ;  /* 0x000000ff00ff19a7 */ /* 0x0007e800081004ff */
.L_x_109:
[----:B------:R-:W4:Y:S01]  /*6d90*/  @P1 SYNCS.PHASECHK.TRANS64.TRYWAIT P0, [R3+URZ+0x60], R2 ;  /* 0x00006002030015a7 */ /* 0x000f2200080011ff */
[----:B------:R-:W-:Y:S01]  /*6da0*/  BSSY B1, `(.L_x_110) ;  /* 0x0000016000017945 */ /* 0x000fe20003800000 */
[----:B----4-:R-:W-:Y:S03]  /*6db0*/  @P1 SEL R47, RZ, 0x1, !P0 ;  /* 0x00000001ff2f1807 */ /* 0x010fe60004000000 */
[----:B------:R-:W-:Y:S05]  /*6dc0*/  @!P1 BRA `(.L_x_111) ;  /* 0x00000000004c9947 */ /* 0x000fea0003800000 */
[----:B------:R-:W-:Y:S01]  /*6dd0*/  ISETP.NE.AND P0, PT, R47, RZ, PT ;  /* 0x000000ff2f00720c */ /* 0x000fe20003f05270 */
[----:B------:R-:W-:Y:S01]  /*6de0*/  BSSY B0, `(.L_x_112) ;  /* 0x000000b000007945 */ /* 0x000fe20003800000 */
[----:B------:R-:W-:Y:S11]  /*6df0*/  ISETP.NE.AND P1, PT, R60, RZ, PT ;  /* 0x000000ff3c00720c */ /* 0x000ff60003f25270 */
[----:B------:R-:W-:Y:S02]  /*6e00*/  @!UPT UIADD3 URZ, UPT, UPT, URZ, URZ, URZ ;  /* 0x000000fffffff290 */ /* 0x000fe4000fffe0ff */
[C---:B------:R-:W-:Y:S01]  /*6e10*/  @P1 IMAD R6, R46.reuse, 0x2000, R93 ;  /* 0x000020002e061824 */ /* 0x040fe200078e025d */
[C---:B------:R-:W-:Y:S01]  /*6e20*/  @P1 LEA R4, R46.reuse, R91, 0xd ;  /* 0x0000005b2e041211 */ /* 0x040fe200078e68ff */
[C---:B------:R-:W-:Y:S02]  /*6e30*/  @P1 IMAD R5, R46.reuse, 0x2000, R92 ;  /* 0x000020002e051824 */ /* 0x040fe400078e025c */
[----:B------:R-:W-:Y:S01]  /*6e40*/  @P1 IMAD R2, R46, 0x2000, R87 ;  /* 0x000020002e021824 */ /* 0x000fe200078e0257 */
[----:B------:R-:W-:Y:S06]  /*6e50*/  @P0 BRA `(.L_x_113) ;  /* 0x00000000000c0947 */ /* 0x000fec0003800000 */
[----:B---3--:R-:W-:Y:S04]  /*6e60*/  SHF.L.U32 R0, R90, 0x1f, RZ ;  /* 0x0000001f5a007819 */ /* 0x008fe800000006ff */
[----:B------:R-:W3:Y:S02]  /*6e70*/  SYNCS.PHASECHK.TRANS64.TRYWAIT P0, [R3+URZ+0x60], R0 ;  /* 0x00006000030075a7 */ /* 0x000ee400080011ff */
[----:B---3--:R-:W-:Y:S05]  /*6e80*/  @!P0 BRA `(.L_x_114) ;  /* 0x0000003000a88947 */ /* 0x008fea0003800000 */
.L_x_113:
[----:B------:R-:W-:Y:S05]  /*6e90*/  BSYNC B0 ;  /* 0x0000000000007941 */ /* 0x000fea0003800000 */
.L_x_112:
[----:B------:R-:W-:Y:S02]  /*6ea0*/  ISETP.NE.AND P0, PT, R60, RZ, PT ;  /* 0x000000ff3c00720c */ /* 0x000fe40003f05270 */
[----:B------:R-:W-:Y:S11]  /*6eb0*/  IADD3 R46, PT, PT, R46, 0x1, RZ ;  /* 0x000000012e2e7810 */ /* 0x000ff60007ffe0ff */
[----:B------:R4:W1:Y:S04]  /*6ec0*/  @P0 LDS.128 R48, [R6] ;  /* 0x0000000006300984 */ /* 0x0008680000000c00 */
[----:B------:R4:W1:Y:S04]  /*6ed0*/  @P0 LDS.128 R56, [R5+0x10] ;  /* 0x0000100005380984 */ /* 0x0008680000000c00 */
[----:B------:R4:W1:Y:S04]  /*6ee0*/  @P0 LDS.128 R64, [R4+0x20] ;  /* 0x0000200004400984 */ /* 0x0008680000000c00 */
[----:B------:R4:W1:Y:S02]  /*6ef0*/  @P0 LDS.128 R72, [R2+0x30] ;  /* 0x0000300002480984 */ /* 0x0008640000000c00 */
.L_x_111:
[----:B------:R-:W-:Y:S05]  /*6f00*/  BSYNC B1 ;  /* 0x0000000000017941 */ /* 0x000fea0003800000 */
.L_x_110:
[----:B---3--:R-:W-:Y:S05]  /*6f10*/  VIADD R0, R39, 0x20 ;  /* 0x0000002027007836 */ /* 0x008fea0000000000 */
[----:B------:R-:W-:Y:S04]  /*6f20*/  SHF.R.U32.HI R0, RZ, 0x15, R0 ;  /* 0x00000015ff007819 */ /* 0x000fe80000011600 */
[----:B------:R-:W-:Y:S11]  /*6f30*/  LOP3.LUT P0, RZ, R0, 0x3, R81, 0x48, !PT ;  /* 0x0000000300ff7812 */ /* 0x000ff60007804851 */
[----:B------:R-:W-:Y:S02]  /*6f40*/  @!UPT UIADD3 URZ, UPT, UPT, URZ, URZ, URZ ;  /* 0x000000fffffff290 */ /* 0x000fe4000fffe0ff */
[----:B------:R-:W-:Y:S05]  /*6f50*/  @!P0 BRA `(.L_x_115) ;  /* 0x0000000000408947 */ /* 0x000fea0003800000 */
[----:B------:R-:W3:Y:S01]  /*6f60*/  LDCU.64 UR8, c[0x4][0x70] ;  /* 0x01000e00ff0877ac */ /* 0x000ee20008000a00 */
[----:B------:R-:W-:Y:S01]  /*6f70*/  MOV R3, 0x0 ;  /* 0x0000000000037802 */ /* 0x000fe20000000f00 */
[----:B------:R-:W-:Y:S02]  /*6f80*/  HFMA2 R12, -RZ, RZ, 0, 5.9604644775390625e-08 ;  /* 0x00000001ff0c7431 */ /* 0x000fe400000001ff */
[----:B------:R-:W-:Y:S02]  /*6f90*/  IMAD.MOV.U32 R8, RZ, RZ, 0x192 ;  /* 0x00000192ff087424 */ /* 0x000fe400078e00ff */
[----:B------:R-:W-:Y:S01]  /*6fa0*/  IMAD.MOV.U32 R13, RZ, RZ, RZ ;  /* 0x000000ffff0d7224 */ /* 0x000fe200078e00ff */
[----:B------:R-:W5:Y:S01]  /*6fb0*/  LDCU.64 UR6, c[0x4][0x78] ;  /* 0x01000f00ff0677ac */ /* 0x000f620008000a00 */
[----:B----4-:R-:W4:Y:S01]  /*6fc0*/  LDC.64 R2, c[0x4][R3] ;  /* 0x0100000003027b82 */ /* 0x010f220000000a00 */
[----:B------:R-:W2:Y:S01]  /*6fd0*/  LDCU.64 UR4, c[0x4][0x10] ;  /* 0x01000200ff0477ac */ /* 0x000ea20008000a00 */
[----:B---3--:R-:W-:Y:S01]  /*6fe0*/  MOV R5, UR9 ;  /* 0x0000000900057c02 */ /* 0x008fe20008000f00 */
[----:B------:R-:W-:Y:S01]  /*6ff0*/  IMAD.U32 R4, RZ, RZ, UR8 ;  /* 0x00000008ff047e24 */ /* 0x000fe2000f8e00ff */
[----:B-----5:R-:W-:Y:S01]  /*7000*/  MOV R7, UR7 ;  /* 0x0000000700077c02 */ /* 0x020fe20008000f00 */
[----:B------:R-:W-:Y:S01]  /*7010*/  IMAD.U32 R6, RZ, RZ, UR6 ;  /* 0x00000006ff067e24 */ /* 0x000fe2000f8e00ff */
[----:B--2---:R-:W-:Y:S01]  /*7020*/  MOV R11, UR5 ;  /* 0x00000005000b7c02 */ /* 0x004fe20008000f00 */
[----:B------:R-:W-:Y:S02]  /*7030*/  IMAD.U32 R10, RZ, RZ, UR4 ;  /* 0x00000004ff0a7e24 */ /* 0x000fe4000f8e00ff */
[----:B------:R-:W-:Y:S07]  /*7040*/  LEPC R20, `(.L_x_115) ;  /* 0x000000001014794e */ /* 0x000fee0000000000 */
[----:B-1--4-:R-:W-:Y:S05]  /*7050*/  CALL.ABS.NOINC R2 ;  /* 0x0000000002007343 */ /* 0x012fea0003c00000 */
.L_x_115:
[----:B------:R-:W-:Y:S05]  /*7060*/  WARPSYNC.ALL ;  /* 0x0000000000007948 */ /* 0x000fea0003800000 */
[----:B------:R-:W-:Y:S01]  /*7070*/  R2UR UR4, R39 ;  /* 0x00000000270472ca */ /* 0x000fe200000e0000 */
[--C-:B-1----:R-:W-:Y:S01]  /*7080*/  HADD2.F32 R40, -RZ, R48.reuse.H0_H0 ;  /* 0x20000030ff287230 */ /* 0x102fe20000004100 */
[----:B------:R-:W-:Y:S01]  /*7090*/  ISETP.NE.AND P6, PT, R98, RZ, PT ;  /* 0x000000ff6200720c */ /* 0x000fe20003fc5270 */
[----:B------:R-:W-:Y:S01]  /*70a0*/  HADD2.F32 R43, -RZ, R48.H1_H1 ;  /* 0x30000030ff2b7230 */ /* 0x000fe20000004100 */
[----:B------:R-:W-:Y:S01]  /*70b0*/  MOV R52, UR46 ;  /* 0x0000002e00347c02 */ /* 0x000fe20008000f00 */
[----:B------:R-:W-:Y:S01]  /*70c0*/  HADD2.F32 R42, -RZ, R49.H1_H1 ;  /* 0x30000031ff2a7230 */ /* 0x000fe20000004100 */
[----:B------:R-:W-:Y:S01]  /*70d0*/  MOV R61, UR47 ;  /* 0x0000002f003d7c02 */ /* 0x000fe20008000f00 */
[----:B------:R-:W-:Y:S01]  /*70e0*/  HADD2.F32 R45, -RZ, R51.H0_H0 ;  /* 0x20000033ff2d7230 */ /* 0x000fe20000004100 */
[----:B------:R-:W-:Y:S01]  /*70f0*/  ISETP.NE.AND P0, PT, R95, RZ, PT ;  /* 0x000000ff5f00720c */ /* 0x000fe20003f05270 */
[----:B------:R-:W-:Y:S01]  /*7100*/  HADD2.F32 R44, -RZ, R75.H1_H1 ;  /* 0x3000004bff2c7230 */ /* 0x000fe20000004100 */
[----:B------:R-:W-:Y:S01]  /*7110*/  BSSY.RECONVERGENT B0, `(.L_x_116) ;  /* 0x0000088000007945 */ /* 0x000fe20003800200 */
[----:B------:R-:W-:Y:S02]  /*7120*/  LEA R62, R46, UR44, 0x3 ;  /* 0x0000002c2e3e7c11 */ /* 0x000fe4000f8e18ff */
[----:B----4-:R-:W1:Y:S02]  /*7130*/  LDTM.x32 R4, tmem[UR4+0x20] ;  /* 0x00002004000479ee */ /* 0x010e6400082c0000 */
[----:B------:R-:W-:Y:S02]  /*7140*/  @P6 LEA R52, R52, UR44, 0x3 ;  /* 0x0000002c34346c11 */ /* 0x000fe4000f8e18ff */
[----:B------:R-:W-:Y:S02]  /*7150*/  @P6 SHF.L.U32 R63, R90, 0x1f, RZ ;  /* 0x0000001f5a3f6819 */ /* 0x000fe400000006ff */
[----:B------:R-:W-:Y:S04]  /*7160*/  @P6 IADD3 R52, PT, PT, R52, 0x80, RZ ;  /* 0x0000008034346810 */ /* 0x000fe80007ffe0ff */
[----:B------:R-:W-:Y:S01]  /*7170*/  @P6 PRMT R61, R61, 0x654, R52 ;  /* 0x000006543d3d6816 */ /* 0x000fe20000000034 */
[C---:B-1----:R-:W-:Y:S01]  /*7180*/  FMUL R0, R38.reuse, R4 ;  /* 0x0000000426007220 */ /* 0x042fe20000400000 */
[C---:B------:R-:W-:Y:S01]  /*7190*/  FMUL R2, R38.reuse, R5 ;  /* 0x0000000526027220 */ /* 0x040fe20000400000 */
[C---:B------:R-:W-:Y:S01]  /*71a0*/  FMUL R3, R38.reuse, R6 ;  /* 0x0000000626037220 */ /* 0x040fe20000400000 */
[C---:B------:R-:W-:Y:S01]  /*71b0*/  FMUL R7, R38.reuse, R7 ;  /* 0x0000000726077220 */ /* 0x040fe20000400000 */
[C---:B------:R-:W-:Y:S01]  /*71c0*/  FFMA R0, R41.reuse, R40, R0 ;  /* 0x0000002829007223 */ /* 0x040fe20000000000 */
[----:B------:R-:W-:Y:S02]  /*71d0*/  HADD2.F32 R40, -RZ, R49.H0_H0 ;  /* 0x20000031ff287230 */ /* 0x000fe40000004100 */
[C---:B------:R-:W-:Y:S01]  /*71e0*/  FFMA R2, R41.reuse, R43, R2 ;  /* 0x0000002b29027223 */ /* 0x040fe20000000002 */
[--C-:B------:R-:W-:Y:S02]  /*71f0*/  HADD2.F32 R43, -RZ, R50.reuse.H0_H0 ;  /* 0x20000032ff2b7230 */ /* 0x100fe40000004100 */
[C---:B------:R-:W-:Y:S01]  /*7200*/  FMUL R4, R38.reuse, R8 ;  /* 0x0000000826047220 */ /* 0x040fe20000400000 */
[----:B------:R-:W-:Y:S01]  /*7210*/  FMUL R5, R38, R9 ;  /* 0x0000000926057220 */ /* 0x000fe20000400000 */
[C---:B------:R-:W-:Y:S01]  /*7220*/  FFMA R3, R41.reuse, R40, R3 ;  /* 0x0000002829037223 */ /* 0x040fe20000000003 */
[----:B------:R-:W-:Y:S01]  /*7230*/  HADD2.F32 R40, -RZ, R50.H1_H1 ;  /* 0x30000032ff287230 */ /* 0x000fe20000004100 */
[----:B------:R-:W-:Y:S01]  /*7240*/  F2FP.F16.F32.PACK_AB R52, R2, R0 ;  /* 0x000000000234723e */ /* 0x000fe200000000ff */
[C---:B------:R-:W-:Y:S01]  /*7250*/  FFMA R7, R41.reuse, R42, R7 ;  /* 0x0000002a29077223 */ /* 0x040fe20000000007 */
[C---:B------:R-:W-:Y:S01]  /*7260*/  FFMA R4, R41.reuse, R43, R4 ;  /* 0x0000002b29047223 */ /* 0x040fe20000000004 */
[C---:B------:R-:W-:Y:S01]  /*7270*/  FMUL R6, R38.reuse, R10 ;  /* 0x0000000a26067220 */ /* 0x040fe20000400000 */
[----:B------:R-:W-:Y:S02]  /*7280*/  HADD2.F32 R42, -RZ, R51.H1_H1 ;  /* 0x30000033ff2a7230 */ /* 0x000fe40000004100 */
[----:B------:R-:W-:Y:S01]  /*7290*/  FFMA R5, R41, R40, R5 ;  /* 0x0000002829057223 */ /* 0x000fe20000000005 */
[----:B------:R-:W-:Y:S01]  /*72a0*/  F2FP.F16.F32.PACK_AB R53, R7, R3 ;  /* 0x000000030735723e */ /* 0x000fe200000000ff */
[----:B------:R-:W-:Y:S01]  /*72b0*/  FFMA R6, R41, R45, R6 ;  /* 0x0000002d29067223 */ /* 0x000fe20000000006 */
[C---:B------:R-:W-:Y:S01]  /*72c0*/  FMUL R11, R38.reuse, R11 ;  /* 0x0000000b260b7220 */ /* 0x040fe20000400000 */
[--C-:B------:R-:W-:Y:S01]  /*72d0*/  HADD2.F32 R40, -RZ, R56.reuse.H0_H0 ;  /* 0x20000038ff287230 */ /* 0x100fe20000004100 */
[----:B------:R-:W-:Y:S01]  /*72e0*/  F2FP.F16.F32.PACK_AB R54, R5, R4 ;  /* 0x000000040536723e */ /* 0x000fe200000000ff */
[C---:B------:R-:W-:Y:S01]  /*72f0*/  FMUL R8, R38.reuse, R12 ;  /* 0x0000000c26087220 */ /* 0x040fe20000400000 */
[C---:B------:R-:W-:Y:S01]  /*7300*/  FFMA R11, R41.reuse, R42, R11 ;  /* 0x0000002a290b7223 */ /* 0x040fe2000000000b */
[----:B------:R-:W-:Y:S02]  /*7310*/  HADD2.F32 R42, -RZ, R56.H1_H1 ;  /* 0x30000038ff2a7230 */ /* 0x000fe40000004100 */
[C---:B------:R-:W-:Y:S01]  /*7320*/  FMUL R9, R38.reuse, R13 ;  /* 0x0000000d26097220 */ /* 0x040fe20000400000 */
[--C-:B------:R-:W-:Y:S02]  /*7330*/  HADD2.F32 R43, -RZ, R57.reuse.H0_H0 ;  /* 0x20000039ff2b7230 */ /* 0x100fe40000004100 */
[----:B------:R-:W-:Y:S01]  /*7340*/  FFMA R8, R41, R40, R8 ;  /* 0x0000002829087223 */ /* 0x000fe20000000008 */
[----:B------:R-:W-:Y:S01]  /*7350*/  F2FP.F16.F32.PACK_AB R55, R11, R6 ;  /* 0x000000060b37723e */ /* 0x000fe200000000ff */
[----:B------:R-:W-:Y:S01]  /*7360*/  FFMA R9, R41, R42, R9 ;  /* 0x0000002a29097223 */ /* 0x000fe20000000009 */
[C---:B------:R-:W-:Y:S01]  /*7370*/  FMUL R10, R38.reuse, R14 ;  /* 0x0000000e260a7220 */ /* 0x040fe20000400000 */
[----:B------:R-:W-:Y:S02]  /*7380*/  HADD2.F32 R40, -RZ, R57.H1_H1 ;  /* 0x30000039ff287230 */ /* 0x000fe40000004100 */
[C---:B------:R-:W-:Y:S01]  /*7390*/  FMUL R15, R38.reuse, R15 ;  /* 0x0000000f260f7220 */ /* 0x040fe20000400000 */
[----:B------:R1:W-:Y:S01]  /*73a0*/  STS.128 [R93+0x2000], R52 ;  /* 0x002000345d007388 */ /* 0x0003e20000000c00 */
[----:B------:R-:W-:Y:S01]  /*73b0*/  F2FP.F16.F32.PACK_AB R68, R9, R8 ;  /* 0x000000080944723e */ /* 0x000fe200000000ff */
[C---:B------:R-:W-:Y:S01]  /*73c0*/  FFMA R10, R41.reuse, R43, R10 ;  /* 0x0000002b290a7223 */ /* 0x040fe2000000000a */
[--C-:B------:R-:W-:Y:S02]  /*73d0*/  HADD2.F32 R43, -RZ, R58.reuse.H0_H0 ;  /* 0x2000003aff2b7230 */ /* 0x100fe40000004100 */
        /* <DEDUP_REMOVED lines=11> */
[--C-:B------:R-:W-:Y:S02]  /*7490*/  HADD2.F32 R43, -RZ, R64.reuse.H0_H0 ;  /* 0x20000040ff2b7230 */ /* 0x100fe40000004100 */
[C---:B------:R-:W-:Y:S01]  /*74a0*/  FFMA R14, R41.reuse, R45, R14 ;  /* 0x0000002d290e7223 */ /* 0x040fe2000000000e */
[C---:B------:R-:W-:Y:S01]  /*74b0*/  FMUL R16, R38.reuse, R20 ;  /* 0x0000001426107220 */ /* 0x040fe20000400000 */
        /* <DEDUP_REMOVED lines=17> */
[C---:B------:R-:W-:Y:S01]  /*75d0*/  FFMA R20, R41.reuse, R40, R20 ;  /* 0x0000002829147223 */ /* 0x040fe20000000014 */
[C---:B------:R-:W-:Y:S01]  /*75e0*/  FFMA R21, R41.reuse, R42, R21 ;  /* 0x0000002a29157223 */ /* 0x040fe20000000015 */
[----:B------:R-:W-:Y:S02]  /*75f0*/  HADD2.F32 R40, -RZ, R67.H1_H1 ;  /* 0x30000043ff287230 */ /* 0x000fe40000004100 */
[----:B------:R-:W-:Y:S01]  /*7600*/  FFMA R22, R41, R43, R22 ;  /* 0x0000002b29167223 */ /* 0x000fe20000000016 */
[C---:B------:R-:W-:Y:S01]  /*7610*/  FMUL R27, R38.reuse, R27 ;  /* 0x0000001b261b7220 */ /* 0x040fe20000400000 */
[--C-:B------:R-:W-:Y:S02]  /*7620*/  HADD2.F32 R43, -RZ, R72.reuse.H0_H0 ;  /* 0x20000048ff2b7230 */ /* 0x100fe40000004100 */
[C---:B------:R-:W-:Y:S01]  /*7630*/  FMUL R24, R38.reuse, R28 ;  /* 0x0000001c26187220 */ /* 0x040fe20000400000 */
[----:B------:R-:W-:Y:S02]  /*7640*/  HADD2.F32 R42, -RZ, R72.H1_H1 ;  /* 0x30000048ff2a7230 */ /* 0x000fe40000004100 */
[C---:B------:R-:W-:Y:S01]  /*7650*/  FMUL R25, R38.reuse, R29 ;  /* 0x0000001d26197220 */ /* 0x040fe20000400000 */
[--C-:B------:R-:W-:Y:S01]  /*7660*/  HADD2.F32 R45, -RZ, R73.reuse.H0_H0 ;  /* 0x20000049ff2d7230 */ /* 0x100fe20000004100 */
[----:B------:R-:W-:Y:S01]  /*7670*/  F2FP.F16.F32.PACK_AB R70, R13, R12 ;  /* 0x0000000c0d46723e */ /* 0x000fe200000000ff */
[C---:B------:R-:W-:Y:S01]  /*7680*/  FMUL R26, R38.reuse, R30 ;  /* 0x0000001e261a7220 */ /* 0x040fe20000400000 */
[----:B------:R-:W-:Y:S01]  /*7690*/  F2FP.F16.F32.PACK_AB R71, R19, R14 ;  /* 0x0000000e1347723e */ /* 0x000fe200000000ff */
[C---:B------:R-:W-:Y:S01]  /*76a0*/  FFMA R27, R41.reuse, R40, R27 ;  /* 0x00000028291b7223 */ /* 0x040fe2000000001b */
[C---:B------:R-:W-:Y:S01]  /*76b0*/  FFMA R24, R41.reuse, R43, R24 ;  /* 0x0000002b29187223 */ /* 0x040fe20000000018 */
[----:B------:R-:W-:Y:S02]  /*76c0*/  HADD2.F32 R40, -RZ, R73.H1_H1 ;  /* 0x30000049ff287230 */ /* 0x000fe40000004100 */
[C---:B------:R-:W-:Y:S01]  /*76d0*/  FFMA R25, R41.reuse, R42, R25 ;  /* 0x0000002a29197223 */ /* 0x040fe20000000019 */
[----:B------:R1:W-:Y:S01]  /*76e0*/  STS.128 [R92+0x2010], R68 ;  /* 0x002010445c007388 */ /* 0x0003e20000000c00 */
[C---:B------:R-:W-:Y:S01]  /*76f0*/  FMUL R31, R38.reuse, R31 ;  /* 0x0000001f261f7220 */ /* 0x040fe20000400000 */
[--C-:B------:R-:W-:Y:S02]  /*7700*/  HADD2.F32 R43, -RZ, R74.reuse.H0_H0 ;  /* 0x2000004aff2b7230 */ /* 0x100fe40000004100 */
[C---:B------:R-:W-:Y:S01]  /*7710*/  FFMA R26, R41.reuse, R45, R26 ;  /* 0x0000002d291a7223 */ /* 0x040fe2000000001a */
        /* <DEDUP_REMOVED lines=30> */
[----:B------:R-:W-:Y:S02]  /*7900*/  UIADD3 UR9, UPT, UPT, UR49, 0x20, URZ ;  /* 0x0000002031097890 */ /* 0x000fe4000fffe0ff */
[----:B------:R-:W-:Y:S01]  /*7910*/  UIADD3 UR8, UPT, UPT, UR44, 0x2200, URZ ;  /* 0x000022002c087890 */ /* 0x000fe2000fffe0ff */
[----:B------:R-:W-:Y:S01]  /*7920*/  UMOV UR10, UR50 ;  /* 0x00000032000a7c82 */ /* 0x000fe20008000000 */
[----:B------:R-:W-:Y:S01]  /*7930*/  UMOV UR11, UR36 ;  /* 0x00000024000b7c82 */ /* 0x000fe20008000000 */
[----:B---3--:R-:W-:Y:S04]  /*7940*/  UIADD3 UR4, UP0, UPT, UR6, 0x680, URZ ;  /* 0x0000068006047890 */ /* 0x008fe8000ff1e0ff */
[----:B------:R-:W-:Y:S09]  /*7950*/  UIADD3.X UR5, UPT, UPT, URZ, UR7, URZ, UP0, !UPT ;  /* 0x00000007ff057290 */ /* 0x000ff200087fe4ff */
[----:B------:R3:W-:Y:S01]  /*7960*/  UTMASTG.3D [UR8], [UR4] ;  /* 0x00000008040073b5 */ /* 0x0007e20008010000 */
[----:B------:R0:W-:Y:S01]  /*7970*/  UTMACMDFLUSH ;  /* 0x00000000000079b7 */ /* 0x0001e20000000000 */
[----:B---3--:R-:W-:Y:S04]  /*7980*/  DEPBAR.LE SB0, 0x1 ;  /* 0x000080400000791a */ /* 0x008fe80000000000 */
.L_x_117:
[----:B------:R-:W-:Y:S05]  /*7990*/  BSYNC.RECONVERGENT B0 ;  /* 0x0000000000007941 */ /* 0x000fea0003800200 */
.L_x_116:
[----:B------:R-:W-:Y:S01]  /*79a0*/  BAR.SYNC.DEFER_BLOCKING 0x1, 0x80 ;  /* 0x0042000000007b1d */ /* 0x000fe20000010000 */
[----:B------:R-:W-:Y:S04]  /*79b0*/  UIADD3 UR4, UPT, UPT, UR46, 0x1, URZ ;  /* 0x000000012e047890 */ /* 0x000fe8000fffe0ff */
[----:B------:R-:W-:Y:S04]  /*79c0*/  UISETP.NE.AND UP0, UPT, UR4, 0x4, UPT ;  /* 0x000000040400788c */ /* 0x000fe8000bf05270 */
[----:B------:R-:W-:Y:S01]  /*79d0*/  USEL UR45, UR4, URZ, UP0 ;  /* 0x000000ff042d7287 */ /* 0x000fe20008000000 */
[----:B------:R3:W-:Y:S01]  /*79e0*/  @P6 SYNCS.ARRIVE.TRANS64.RED.A1T0 RZ, [R61+URZ], RZ ;  /* 0x000000ff3dff69a7 */ /* 0x0007e200081004ff */
[----:B------:R-:W-:Y:S01]  /*79f0*/  BSSY B1, `(.L_x_118) ;  /* 0x0000017000017945 */ /* 0x000fe20003800000 */
[----:B------:R-:W4:Y:S02]  /*7a00*/  @P6 SYNCS.PHASECHK.TRANS64.TRYWAIT P0, [R62+URZ+0x60], R63 ;  /* 0x0000603f3e0065a7 */ /* 0x000f2400080011ff */
[----:B----4-:R-:W-:Y:S01]  /*7a10*/  @P6 SEL R47, RZ, 0x1, !P0 ;  /* 0x00000001ff2f6807 */ /* 0x010fe20004000000 */
[----:B---3--:R-:W-:Y:S06]  /*7a20*/  @!P6 BRA `(.L_x_119) ;  /* 0x00000000004ce947 */ /* 0x008fec0003800000 */
        /* <DEDUP_REMOVED lines=9> */
[----:B------:R-:W-:Y:S04]  /*7ac0*/  SHF.L.U32 R5, R90, 0x1f, RZ ;  /* 0x0000001f5a057819 */ /* 0x000fe800000006ff */
[----:B------:R-:W3:Y:S02]  /*7ad0*/  SYNCS.PHASECHK.TRANS64.TRYWAIT P0, [R62+URZ+0x60], R5 ;  /* 0x000060053e0075a7 */ /* 0x000ee400080011ff */
[----:B---3--:R-:W-:Y:S05]  /*7ae0*/  @!P0 BRA `(.L_x_122) ;  /* 0x0000002400a48947 */ /* 0x008fea0003800000 */
.L_x_121:
[----:B------:R-:W-:Y:S05]  /*7af0*/  BSYNC B0 ;  /* 0x0000000000007941 */ /* 0x000fea0003800000 */
.L_x_120:
[----:B------:R-:W-:Y:S02]  /*7b00*/  ISETP.NE.AND P0, PT, R60, RZ, PT ;  /* 0x000000ff3c00720c */ /* 0x000fe40003f05270 */
[----:B------:R-:W-:Y:S11]  /*7b10*/  IADD3 R46, PT, PT, R46, 0x1, RZ ;  /* 0x000000012e2e7810 */ /* 0x000ff60007ffe0ff */
[----:B------:R4:W1:Y:S04]  /*7b20*/  @P0 LDS.128 R48, [R4] ;  /* 0x0000000004300984 */ /* 0x0008680000000c00 */
[----:B------:R4:W1:Y:S04]  /*7b30*/  @P0 LDS.128 R56, [R3+0x10] ;  /* 0x0000100003380984 */ /* 0x0008680000000c00 */
[----:B------:R4:W1:Y:S04]  /*7b40*/  @P0 LDS.128 R64, [R2+0x20] ;  /* 0x0000200002400984 */ /* 0x0008680000000c00 */
[----:B------:R4:W1:Y:S02]  /*7b50*/  @P0 LDS.128 R72, [R0+0x30] ;  /* 0x0000300000480984 */ /* 0x0008640000000c00 */
.L_x_119:
[----:B------:R-:W-:Y:S05]  /*7b60*/  BSYNC B1 ;  /* 0x0000000000017941 */ /* 0x000fea0003800000 */
.L_x_118:
[----:B----4-:R-:W-:Y:S05]  /*7b70*/  VIADD R0, R39, 0x40 ;  /* 0x0000004027007836 */ /* 0x010fea0000000000 */
        /* <DEDUP_REMOVED lines=9> */
[----:B------:R-:W4:Y:S01]  /*7c10*/  LDCU.64 UR6, c[0x4][0x78] ;  /* 0x01000f00ff0677ac */ /* 0x000f220008000a00 */
[----:B------:R-:W1:Y:S01]  /*7c20*/  LDC.64 R2, c[0x4][R3] ;  /* 0x0100000003027b82 */ /* 0x000e620000000a00 */
[----:B------:R-:W5:Y:S01]  /*7c30*/  LDCU.64 UR4, c[0x4][0x10] ;  /* 0x01000200ff0477ac */ /* 0x000f620008000a00 */
[----:B---3--:R-:W-:Y:S01]  /*7c40*/  MOV R5, UR9 ;  /* 0x0000000900057c02 */ /* 0x008fe20008000f00 */
[----:B------:R-:W-:Y:S01]  /*7c50*/  IMAD.U32 R4, RZ, RZ, UR8 ;  /* 0x00000008ff047e24 */ /* 0x000fe2000f8e00ff */
[----:B----4-:R-:W-:Y:S01]  /*7c60*/  MOV R7, UR7 ;  /* 0x0000000700077c02 */ /* 0x010fe20008000f00 */
[----:B------:R-:W-:Y:S01]  /*7c70*/  IMAD.U32 R6, RZ, RZ, UR6 ;  /* 0x00000006ff067e24 */ /* 0x000fe2000f8e00ff */
[----:B-----5:R-:W-:Y:S01]  /*7c80*/  MOV R11, UR5 ;  /* 0x00000005000b7c02 */ /* 0x020fe20008000f00 */
[----:B------:R-:W-:Y:S02]  /*7c90*/  IMAD.U32 R10, RZ, RZ, UR4 ;  /* 0x00000004ff0a7e24 */ /* 0x000fe4000f8e00ff */
[----:B------:R-:W-:Y:S07]  /*7ca0*/  LEPC R20, `(.L_x_123) ;  /* 0x000000001014794e */ /* 0x000fee0000000000 */
[----:B-12---:R-:W-:Y:S05]  /*7cb0*/  CALL.ABS.NOINC R2 ;  /* 0x0000000002007343 */ /* 0x006fea0003c00000 */
.L_x_123:
        /* <DEDUP_REMOVED lines=12> */
[----:B---3--:R-:W-:Y:S02]  /*7d80*/  LEA R62, R46, UR44, 0x3 ;  /* 0x0000002c2e3e7c11 */ /* 0x008fe4000f8e18ff */
[----:B------:R-:W1:Y:S02]  /*7d90*/  LDTM.x32 R4, tmem[UR4+0x40] ;  /* 0x00004004000479ee */ /* 0x000e6400082c0000 */
        /* <DEDUP_REMOVED lines=133> */
.L_x_125:
[----:B------:R-:W-:Y:S05]  /*85f0*/  BSYNC.RECONVERGENT B0 ;  /* 0x0000000000007941 */ /* 0x000fea0003800200 */
.L_x_124:
        /* <DEDUP_REMOVED lines=21> */
.L_x_129:
[----:B------:R-:W-:Y:S05]  /*8750*/  BSYNC B0 ;  /* 0x0000000000007941 */ /* 0x000fea0003800000 */
.L_x_128:
[----:B------:R-:W-:Y:S11]  /*8760*/  ISETP.NE.AND P0, PT, R60, RZ, PT ;  /* 0x000000ff3c00720c */ /* 0x000ff60003f05270 */
[----:B------:R-:W-:Y:S02]  /*8770*/  @!UPT UIADD3 URZ, UPT, UPT, URZ, URZ, URZ ;  /* 0x000000fffffff290 */ /* 0x000fe4000fffe0ff */
[----:B------:R4:W1:Y:S04]  /*8780*/  @P0 LDS.128 R48, [R3] ;  /* 0x0000000003300984 */ /* 0x0008680000000c00 */
[----:B------:R4:W1:Y:S04]  /*8790*/  @P0 LDS.128 R56, [R2+0x10] ;  /* 0x0000100002380984 */ /* 0x0008680000000c00 */
[----:B------:R4:W1:Y:S04]  /*87a0*/  @P0 LDS.128 R64, [R0+0x20] ;  /* 0x0000200000400984 */ /* 0x0008680000000c00 */
[----:B------:R4:W1:Y:S02]  /*87b0*/  @P0 LDS.128 R72, [R46+0x30] ;  /* 0x000030002e480984 */ /* 0x0008640000000c00 */
.L_x_127:
[----:B------:R-:W-:Y:S05]  /*87c0*/  BSYNC B1 ;  /* 0x0000000000017941 */ /* 0x000fea0003800000 */
.L_x_126:
        /* <DEDUP_REMOVED lines=21> */
.L_x_131:
[----:B------:R-:W-:Y:S01]  /*8920*/  ISETP.NE.AND P0, PT, R95, RZ, PT ;  /* 0x000000ff5f00720c */ /* 0x000fe20003f05270 */
[----:B------:R-:W-:Y:S05]  /*8930*/  WARPSYNC.ALL ;  /* 0x0000000000007948 */ /* 0x000fea0003800000 */
[----:B------:R-:W-:Y:S01]  /*8940*/  R2UR UR4, R39 ;  /* 0x00000000270472ca */ /* 0x000fe200000e0000 */
[--C-:B-1----:R-:W-:Y:S01]  /*8950*/  HADD2.F32 R40, -RZ, R48.reuse.H0_H0 ;  /* 0x20000030ff287230 */ /* 0x102fe20000004100 */
[----:B------:R-:W-:Y:S01]  /*8960*/  R2UR UR5, R99 ;  /* 0x00000000630572ca */ /* 0x000fe200000e0000 */
[----:B------:R-:W-:Y:S01]  /*8970*/  HADD2.F32 R42, -RZ, R48.H1_H1 ;  /* 0x30000030ff2a7230 */ /* 0x000fe20000004100 */
[----:B------:R-:W-:Y:S01]  /*8980*/  BSSY.RECONVERGENT B0, `(.L_x_132) ;  /* 0x000008a000007945 */ /* 0x000fe20003800200 */
[--C-:B------:R-:W-:Y:S02]  /*8990*/  HADD2.F32 R43, -RZ, R49.reuse.H0_H0 ;  /* 0x20000031ff2b7230 */ /* 0x100fe40000004100 */
[----:B------:R-:W-:Y:S02]  /*89a0*/  HADD2.F32 R44, -RZ, R49.H1_H1 ;  /* 0x30000031ff2c7230 */ /* 0x000fe40000004100 */
[--C-:B------:R-:W-:Y:S02]  /*89b0*/  HADD2.F32 R45, -RZ, R50.reuse.H0_H0 ;  /* 0x20000032ff2d7230 */ /* 0x100fe40000004100 */
[----:B------:R-:W-:Y:S02]  /*89c0*/  HADD2.F32 R46, -RZ, R50.H1_H1 ;  /* 0x30000032ff2e7230 */ /* 0x000fe40000004100 */
[----:B---3--:R-:W1:Y:S01]  /*89d0*/  LDTM.x32 R4, tmem[UR4+0x60] ;  /* 0x00006004000479ee */ /* 0x008e6200082c0000 */
[----:B------:R-:W-:Y:S01]  /*89e0*/  NOP ;  /* 0x0000000000007918 */ /* 0x000fe20000000000 */
[----:B------:R-:W-:Y:S01]  /*89f0*/  UIADD3 UR4, UPT, UPT, UR5, 0xf0, URZ ;  /* 0x000000f005047890 */ /* 0x000fe2000fffe0ff */
[--C-:B------:R-:W-:Y:S02]  /*8a00*/  HADD2.F32 R47, -RZ, R51.reuse.H0_H0 ;  /* 0x20000033ff2f7230 */ /* 0x100fe40000004100 */
[----:B------:R-:W-:Y:S01]  /*8a10*/  HADD2.F32 R49, -RZ, R51.H1_H1 ;  /* 0x30000033ff317230 */ /* 0x000fe20000004100 */
[----:B------:R-:W-:Y:S01]  /*8a20*/  UPRMT UR4, UR47, 0x654, UR4 ;  /* 0x000006542f047896 */ /* 0x000fe20008000004 */
[--C-:B------:R-:W-:Y:S02]  /*8a30*/  HADD2.F32 R48, -RZ, R56.reuse.H0_H0 ;  /* 0x20000038ff307230 */ /* 0x100fe40000004100 */
[----:B------:R-:W-:Y:S02]  /*8a40*/  HADD2.F32 R51, -RZ, R56.H1_H1 ;  /* 0x30000038ff337230 */ /* 0x000fe40000004100 */
[--C-:B------:R-:W-:Y:S02]  /*8a50*/  HADD2.F32 R50, -RZ, R57.reuse.H0_H0 ;  /* 0x20000039ff327230 */ /* 0x100fe40000004100 */
[----:B------:R-:W-:Y:S02]  /*8a60*/  HADD2.F32 R52, -RZ, R57.H1_H1 ;  /* 0x30000039ff347230 */ /* 0x000fe40000004100 */
[----:B-1----:R-:W-:Y:S01]  /*8a70*/  SYNCS.ARRIVE.TRANS64.RED.A1T0 RZ, [UR4], RZ ;  /* 0x000000ffffff79a7 */ /* 0x002fe20008100404 */
[--C-:B------:R-:W-:Y:S02]  /*8a80*/  HADD2.F32 R53, -RZ, R58.reuse.H0_H0 ;  /* 0x2000003aff357230 */ /* 0x100fe40000004100 */
[----:B------:R-:W-:Y:S02]  /*8a90*/  HADD2.F32 R54, -RZ, R58.H1_H1 ;  /* 0x3000003aff367230 */ /* 0x000fe40000004100 */
[--C-:B------:R-:W-:Y:S02]  /*8aa0*/  HADD2.F32 R55, -RZ, R59.reuse.H0_H0 ;  /* 0x2000003bff377230 */ /* 0x100fe40000004100 */
[----:B------:R-:W-:Y:S02]  /*8ab0*/  HADD2.F32 R56, -RZ, R59.H1_H1 ;  /* 0x3000003bff387230 */ /* 0x000fe40000004100 */
[C---:B------:R-:W-:Y:S01]  /*8ac0*/  FMUL R4, R38.reuse, R4 ;  /* 0x0000000426047220 */ /* 0x040fe20000400000 */
[C---:B------:R-:W-:Y:S01]  /*8ad0*/  FMUL R5, R38.reuse, R5 ;  /* 0x0000000526057220 */ /* 0x040fe20000400000 */
[C---:B------:R-:W-:Y:S01]  /*8ae0*/  FMUL R6, R38.reuse, R6 ;  /* 0x0000000626067220 */ /* 0x040fe20000400000 */
[C---:B------:R-:W-:Y:S01]  /*8af0*/  FMUL R7, R38.reuse, R7 ;  /* 0x0000000726077220 */ /* 0x040fe20000400000 */
[C---:B------:R-:W-:Y:S01]  /*8b00*/  FFMA R4, R41.reuse, R40, R4 ;  /* 0x0000002829047223 */ /* 0x040fe20000000004 */
[C---:B------:R-:W-:Y:S01]  /*8b10*/  FFMA R5, R41.reuse, R42, R5 ;  /* 0x0000002a29057223 */ /* 0x040fe20000000005 */
[C---:B------:R-:W-:Y:S01]  /*8b20*/  FFMA R6, R41.reuse, R43, R6 ;  /* 0x0000002b29067223 */ /* 0x040fe20000000006 */
[----:B------:R-:W-:Y:S01]  /*8b30*/  FFMA R7, R41, R44, R7 ;  /* 0x0000002c29077223 */ /* 0x000fe20000000007 */
[C---:B------:R-:W-:Y:S01]  /*8b40*/  FMUL R8, R38.reuse, R8 ;  /* 0x0000000826087220 */ /* 0x040fe20000400000 */
[C---:B------:R-:W-:Y:S01]  /*8b50*/  FMUL R9, R38.reuse, R9 ;  /* 0x0000000926097220 */ /* 0x040fe20000400000 */
[----:B------:R-:W-:Y:S01]  /*8b60*/  F2FP.F16.F32.PACK_AB R100, R5, R4 ;  /* 0x000000040564723e */ /* 0x000fe200000000ff */
[C---:B------:R-:W-:Y:S01]  /*8b70*/  FMUL R0, R38.reuse, R10 ;  /* 0x0000000a26007220 */ /* 0x040fe20000400000 */
[----:B------:R-:W-:Y:S01]  /*8b80*/  F2FP.F16.F32.PACK_AB R101, R7, R6 ;  /* 0x000000060765723e */ /* 0x000fe200000000ff */
[C---:B------:R-:W-:Y:S01]  /*8b90*/  FFMA R8, R41.reuse, R45, R8 ;  /* 0x0000002d29087223 */ /* 0x040fe20000000008 */
[C---:B------:R-:W-:Y:S01]  /*8ba0*/  FFMA R9, R41.reuse, R46, R9 ;  /* 0x0000002e29097223 */ /* 0x040fe20000000009 */
[----:B------:R-:W-:Y:S01]  /*8bb0*/  FFMA R0, R41, R47, R0 ;  /* 0x0000002f29007223 */ /* 0x000fe20000000000 */
[C---:B------:R-:W-:Y:S01]  /*8bc0*/  FMUL R2, R38.reuse, R11 ;  /* 0x0000000b26027220 */ /* 0x040fe20000400000 */
[C---:B------:R-:W-:Y:S01]  /*8bd0*/  FMUL R3, R38.reuse, R12 ;  /* 0x0000000c26037220 */ /* 0x040fe20000400000 */
[C---:B------:R-:W-:Y:S01]  /*8be0*/  FMUL R10, R38.reuse, R13 ;  /* 0x0000000d260a7220 */ /* 0x040fe20000400000 */
[----:B------:R-:W-:Y:S01]  /*8bf0*/  F2FP.F16.F32.PACK_AB R102, R9, R8 ;  /* 0x000000080966723e */ /* 0x000fe200000000ff */
[C---:B------:R-:W-:Y:S01]  /*8c00*/  FFMA R2, R41.reuse, R49, R2 ;  /* 0x0000003129027223 */ /* 0x040fe20000000002 */
[C---:B------:R-:W-:Y:S01]  /*8c10*/  FFMA R3, R41.reuse, R48, R3 ;  /* 0x0000003029037223 */ /* 0x040fe20000000003 */
[C---:B------:R-:W-:Y:S01]  /*8c20*/  FFMA R10, R41.reuse, R51, R10 ;  /* 0x00000033290a7223 */ /* 0x040fe2000000000a */
[C---:B------:R-:W-:Y:S01]  /*8c30*/  FMUL R11, R38.reuse, R14 ;  /* 0x0000000e260b7220 */ /* 0x040fe20000400000 */
[C---:B------:R-:W-:Y:S01]  /*8c40*/  FMUL R15, R38.reuse, R15 ;  /* 0x0000000f260f7220 */ /* 0x040fe20000400000 */
[C---:B------:R-:W-:Y:S01]  /*8c50*/  FMUL R12, R38.reuse, R16 ;  /* 0x00000010260c7220 */ /* 0x040fe20000400000 */
[C---:B------:R-:W-:Y:S01]  /*8c60*/  FMUL R13, R38.reuse, R17 ;  /* 0x00000011260d7220 */ /* 0x040fe20000400000 */
[C---:B------:R-:W-:Y:S01]  /*8c70*/  FFMA R11, R41.reuse, R50, R11 ;  /* 0x00000032290b7223 */ /* 0x040fe2000000000b */
[C---:B------:R-:W-:Y:S01]  /*8c80*/  FMUL R14, R38.reuse, R18 ;  /* 0x00000012260e7220 */ /* 0x040fe20000400000 */
[C---:B------:R-:W-:Y:S01]  /*8c90*/  FFMA R15, R41.reuse, R52, R15 ;  /* 0x00000034290f7223 */ /* 0x040fe2000000000f */
[--C-:B------:R-:W-:Y:S02]  /*8ca0*/  HADD2.F32 R57, -RZ, R64.reuse.H0_H0 ;  /* 0x20000040ff397230 */ /* 0x100fe40000004100 */
[----:B------:R-:W-:Y:S01]  /*8cb0*/  FMUL R19, R38, R19 ;  /* 0x0000001326137220 */ /* 0x000fe20000400000 */
[----:B------:R-:W-:Y:S01]  /*8cc0*/  F2FP.F16.F32.PACK_AB R103, R2, R0 ;  /* 0x000000000267723e */ /* 0x000fe200000000ff */
[C---:B------:R-:W-:Y:S01]  /*8cd0*/  FFMA R12, R41.reuse, R53, R12 ;  /* 0x00000035290c7223 */ /* 0x040fe2000000000c */
[----:B------:R-:W-:Y:S02]  /*8ce0*/  HADD2.F32 R58, -RZ, R64.H1_H1 ;  /* 0x30000040ff3a7230 */ /* 0x000fe40000004100 */
[C---:B------:R-:W-:Y:S01]  /*8cf0*/  FMUL R16, R38.reuse, R20 ;  /* 0x0000001426107220 */ /* 0x040fe20000400000 */
[C---:B------:R-:W-:Y:S01]  /*8d00*/  FFMA R13, R41.reuse, R54, R13 ;  /* 0x00000036290d7223 */ /* 0x040fe2000000000d */
[----:B------:R1:W-:Y:S01]  /*8d10*/  STS.128 [R93+0x6000], R100 ;  /* 0x006000645d007388 */ /* 0x0003e20000000c00 */
[--C-:B------:R-:W-:Y:S02]  /*8d20*/  HADD2.F32 R59, -RZ, R65.reuse.H0_H0 ;  /* 0x20000041ff3b7230 */ /* 0x100fe40000004100 */
[C---:B------:R-:W-:Y:S01]  /*8d30*/  FMUL R17, R38.reuse, R21 ;  /* 0x0000001526117220 */ /* 0x040fe20000400000 */
[C---:B------:R-:W-:Y:S01]  /*8d40*/  FFMA R14, R41.reuse, R55, R14 ;  /* 0x00000037290e7223 */ /* 0x040fe2000000000e */
[----:B------:R-:W-:Y:S02]  /*8d50*/  HADD2.F32 R60, -RZ, R65.H1_H1 ;  /* 0x30000041ff3c7230 */ /* 0x000fe40000004100 */
[C---:B------:R-:W-:Y:S01]  /*8d60*/  FMUL R18, R38.reuse, R22 ;  /* 0x0000001626127220 */ /* 0x040fe20000400000 */
[C---:B------:R-:W-:Y:S01]  /*8d70*/  FFMA R19, R41.reuse, R56, R19 ;  /* 0x0000003829137223 */ /* 0x040fe20000000013 */
        /* <DEDUP_REMOVED lines=13> */
[----:B------:R-:W-:Y:S01]  /*8e50*/  FMUL R27, R38, R27 ;  /* 0x0000001b261b7220 */ /* 0x000fe20000400000 */
[----:B------:R-:W-:Y:S01]  /*8e60*/  F2FP.F16.F32.PACK_AB R104, R10, R3 ;  /* 0x000000030a68723e */ /* 0x000fe200000000ff */
[----:B------:R-:W-:Y:S01]  /*8e70*/  FFMA R20, R41, R61, R20 ;  /* 0x0000003d29147223 */ /* 0x000fe20000000014 */
[----:B------:R-:W-:Y:S01]  /*8e80*/  F2FP.F16.F32.PACK_AB R105, R15, R11 ;  /* 0x0000000b0f69723e */ /* 0x000fe200000000ff */
[----:B------:R-:W-:Y:S01]  /*8e90*/  HADD2.F32 R66, -RZ, R72.H1_H1 ;  /* 0x30000048ff427230 */ /* 0x000fe20000004100 */
[----:B------:R-:W-:Y:S01]  /*8ea0*/  F2FP.F16.F32.PACK_AB R106, R13, R12 ;  /* 0x0000000c0d6a723e */ /* 0x000fe200000000ff */
[C---:B------:R-:W-:Y:S01]  /*8eb0*/  FMUL R24, R38.reuse, R28 ;  /* 0x0000001c26187220 */ /* 0x040fe20000400000 */
[----:B------:R-:W-:Y:S01]  /*8ec0*/  F2FP.F16.F32.PACK_AB R107, R19, R14 ;  /* 0x0000000e136b723e */ /* 0x000fe200000000ff */
[C---:B------:R-:W-:Y:S01]  /*8ed0*/  FFMA R21, R41.reuse, R62, R21 ;  /* 0x0000003e29157223 */ /* 0x040fe20000000015 */
[--C-:B------:R-:W-:Y:S02]  /*8ee0*/  HADD2.F32 R67, -RZ, R73.reuse.H0_H0 ;  /* 0x20000049ff437230 */ /* 0x100fe40000004100 */
[C---:B------:R-:W-:Y:S01]  /*8ef0*/  FMUL R25, R38.reuse, R29 ;  /* 0x0000001d26197220 */ /* 0x040fe20000400000 */
[C---:B------:R-:W-:Y:S01]  /*8f00*/  FFMA R22, R41.reuse, R63, R22 ;  /* 0x0000003f29167223 */ /* 0x040fe20000000016 */
[----:B------:R1:W-:Y:S01]  /*8f10*/  STS.128 [R92+0x6010], R104 ;  /* 0x006010685c007388 */ /* 0x0003e20000000c00 */
        /* <DEDUP_REMOVED lines=48> */
.L_x_133:
[----:B------:R-:W-:Y:S05]  /*9220*/  BSYNC.RECONVERGENT B0 ;  /* 0x0000000000007941 */ /* 0x000fea0003800200 */
.L_x_132:
[----:B------:R-:W-:Y:S01]  /*9230*/  BAR.SYNC.DEFER_BLOCKING 0x1, 0x80 ;  /* 0x0042000000007b1d */ /* 0x000fe20000010000 */
[----:B------:R-:W-:Y:S01]  /*9240*/  UISETP.NE.AND UP0, UPT, UR52, -0x4, UPT ;  /* 0xfffffffc3400788c */ /* 0x000fe2000bf05270 */
[----:B------:R-:W-:Y:S08]  /*9250*/  IADD3 R0, PT, PT, R36, 0x1, RZ ;  /* 0x0000000124007810 */ /* 0x000ff00007ffe0ff */
[----:B------:R-:W-:Y:S05]  /*9260*/  BRA.U !UP0, `(.L_x_134) ;  /* 0x0000000108287547 */ /* 0x000fea000b800000 */
[----:B------:R-:W-:Y:S01]  /*9270*/  ISETP.NE.AND P0, PT, R98, RZ, PT ;  /* 0x000000ff6200720c */ /* 0x000fe20003f05270 */
[----:B------:R-:W-:Y:S01]  /*9280*/  IMAD.U32 R3, RZ, RZ, UR46 ;  /* 0x0000002eff037e24 */ /* 0x000fe2000f8e00ff */
[----:B------:R-:W-:Y:S01]  /*9290*/  UIADD3 UR4, UPT, UPT, UR46, 0x1, URZ ;  /* 0x000000012e047890 */ /* 0x000fe2000fffe0ff */
[----:B------:R-:W-:Y:S03]  /*92a0*/  IMAD.U32 R2, RZ, RZ, UR47 ;  /* 0x0000002fff027e24 */ /* 0x000fe6000f8e00ff */
[----:B------:R-:W-:Y:S04]  /*92b0*/  UISETP.NE.AND UP0, UPT, UR4, 0x4, UPT ;  /* 0x000000040400788c */ /* 0x000fe8000bf05270 */
[----:B------:R-:W-:Y:S03]  /*92c0*/  USEL UR46, UR4, URZ, UP0 ;  /* 0x000000ff042e7287 */ /* 0x000fe60008000000 */
[----:B------:R-:W-:Y:S05]  /*92d0*/  @P0 LEA R3, R3, UR44, 0x3 ;  /* 0x0000002c03030c11 */ /* 0x000fea000f8e18ff */
[----:B------:R-:W-:Y:S05]  /*92e0*/  @P0 VIADD R3, R3, 0x80 ;  /* 0x0000008003030836 */ /* 0x000fea0000000000 */
[----:B------:R-:W-:Y:S04]  /*92f0*/  @P0 PRMT R2, R2, 0x654, R3 ;  /* 0x0000065402020816 */ /* 0x000fe80000000003 */
[----:B------:R3:W-:Y:S03]  /*9300*/  @P0 SYNCS.ARRIVE.TRANS64.RED.A1T0 RZ, [R2+URZ], RZ ;  /* 0x000000ff02ff09a7 */ /* 0x0007e600081004ff */
.L_x_134:
[----:B------:R-:W-:Y:S01]  /*9310*/  R2UR UR4, R82 ;  /* 0x00000000520472ca */ /* 0x000fe200000e0000 */
[----:B------:R-:W-:Y:S01]  /*9320*/  UISETP.NE.AND UP0, UPT, UR62, URZ, UPT ;  /* 0x000000ff3e00728c */ /* 0x000fe2000bf05270 */
[----:B------:R-:W-:Y:S01]  /*9330*/  ISETP.NE.AND P0, PT, R86, 0x2, PT ;  /* 0x000000025600780c */ /* 0x000fe20003f05270 */
[----:B------:R-:W-:Y:S01]  /*9340*/  UIADD3 UR20, UPT, UPT, UR37, UR63, URZ ;  /* 0x0000003f25147290 */ /* 0x000fe2000fffe0ff */
[----:B------:R-:W-:Y:S01]  /*9350*/  ISETP.NE.AND P1, PT, R0, 0x4, PT ;  /* 0x000000040000780c */ /* 0x000fe20003f25270 */
[----:B------:R-:W-:Y:S01]  /*9360*/  UIADD3 UR52, UPT, UPT, UR52, 0x4, URZ ;  /* 0x0000000434347890 */ /* 0x000fe2000fffe0ff */
[----:B------:R-:W-:Y:S01]  /*9370*/  SEL R3, RZ, 0x1, P0 ;  /* 0x00000001ff037807 */ /* 0x000fe20000000000 */
[----:B------:R-:W-:Y:S01]  /*9380*/  UMOV UR36, UR61 ;  /* 0x0000003d00247c82 */ /* 0x000fe20008000000 */
[----:B---3--:R-:W-:Y:S02]  /*9390*/  SEL R2, RZ, 0x1, P1 ;  /* 0x00000001ff027807 */ /* 0x008fe40000800000 */
[----:B------:R-:W-:Y:S02]  /*93a0*/  LOP3.LUT R88, R88, R3, RZ, 0x3c, !PT ;  /* 0x0000000358587212 */ /* 0x000fe400078e3cff */
[----:B------:R-:W-:Y:S01]  /*93b0*/  LOP3.LUT R89, R89, R2, RZ, 0x3c, !PT ;  /* 0x0000000259597212 */ /* 0x000fe200078e3cff */
[----:B------:R-:W-:Y:S01]  /*93c0*/  UIADD3 UR16, UPT, UPT, UR38, UR4, URZ ;  /* 0x0000000426107290 */ /* 0x000fe2000fffe0ff */
[----:B------:R-:W-:Y:S02]  /*93d0*/  SEL R86, R86, RZ, P0 ;  /* 0x000000ff56567207 */ /* 0x000fe40000000000 */
[----:B------:R-:W-:Y:S01]  /*93e0*/  SEL R36, R0, RZ, P1 ;  /* 0x000000ff00247207 */ /* 0x000fe20000800000 */
[----:B------:R-:W-:Y:S08]  /*93f0*/  BRA.U UP0, `(.L_x_135) ;  /* 0xffffffbd00dc7547 */ /* 0x000ff0000b83ffff */
[----:B------:R-:W-:-:S13]  /*9400*/  R2UR UR4, R83 ;  /* 0x00000000530472ca */ /* 0x000fda00000e0000 */
[----:B------:R-:W-:-:S09]  /*9410*/  UISETP.NE.AND UP0, UPT, UR4, URZ, UPT ;  /* 0x000000ff0400728c */ /* 0x000fd2000bf05270 */
[----:B------:R-:W-:Y:S05]  /*9420*/  BRA.U !UP0, `(.L_x_136) ;  /* 0x0000000108487547 */ /* 0x000fea000b800000 */
[----:B------:R-:W3:Y:S02]  /*9430*/  LDCU.64 UR4, c[0x0][0x890] ;  /* 0x00011200ff0477ac */ /* 0x000ee40008000a00 */
[----:B---3--:R-:W-:-:S04]  /*9440*/  UISETP.NE.U32.AND UP0, UPT, UR4, URZ, UPT ;  /* 0x000000ff0400728c */ /* 0x008fc8000bf05070 */
[----:B------:R-:W-:-:S09]  /*9450*/  UISETP.NE.AND.EX UP0, UPT, UR5, URZ, UPT, UP0 ;  /* 0x000000ff0500728c */ /* 0x000fd2000bf05300 */
[----:B------:R-:W-:Y:S05]  /*9460*/  BRA.U UP0, `(.L_x_137) ;  /* 0x00000001000c7547 */ /* 0x000fea000b800000 */
[----:B------:R-:W-:-:S13]  /*9470*/  FSETP.NEU.AND P0, PT, R41, RZ, PT ;  /* 0x000000ff2900720b */ /* 0x000fda0003f0d000 */
[----:B------:R-:W-:Y:S05]  /*9480*/  @!P0 EXIT ;  /* 0x000000000000894d */ /* 0x000fea0003800000 */
[----:B------:R-:W-:Y:S05]  /*9490*/  BRA `(.L_x_136) ;  /* 0x00000000002c7947 */ /* 0x000fea0003800000 */
.L_x_137:
[----:B------:R-:W-:Y:S01]  /*94a0*/  ISETP.NE.AND P0, PT, R85, RZ, PT ;  /* 0x000000ff5500720c */ /* 0x000fe20003f05270 */
[----:B------:R-:W-:-:S12]  /*94b0*/  BSSY.RECONVERGENT B0, `(.L_x_136) ;  /* 0x0000009000007945 */ /* 0x000fd80003800200 */
[----:B------:R-:W-:Y:S05]  /*94c0*/  @P0 BRA `(.L_x_138) ;  /* 0x0000000000140947 */ /* 0x000fea0003800000 */
[----:B------:R-:W3:Y:S02]  /*94d0*/  LDCU.64 UR4, c[0x0][0x888] ;  /* 0x00011100ff0477ac */ /* 0x000ee40008000a00 */
[----:B---3--:R-:W-:-:S04]  /*94e0*/  ISETP.NE.U32.AND P0, PT, RZ, UR4, PT ;  /* 0x00000004ff007c0c */ /* 0x008fc8000bf05070 */
[----:B------:R-:W-:-:S13]  /*94f0*/  ISETP.NE.AND.EX P0, PT, RZ, UR5, PT, P0 ;  /* 0x00000005ff007c0c */ /* 0x000fda000bf05300 */
[----:B------:R-:W-:Y:S05]  /*9500*/  @!P0 EXIT ;  /* 0x000000000000894d */ /* 0x000fea0003800000 */
[----:B------:R-:W-:Y:S05]  /*9510*/  BRA `(.L_x_139) ;  /* 0x0000000000087947 */ /* 0x000fea0003800000 */
.L_x_138:
[----:B------:R-:W-:-:S13]  /*9520*/  FSETP.NEU.AND P0, PT, R41, RZ, PT ;  /* 0x000000ff2900720b */ /* 0x000fda0003f0d000 */
[----:B------:R-:W-:Y:S05]  /*9530*/  @!P0 EXIT ;  /* 0x000000000000894d */ /* 0x000fea0003800000 */
.L_x_139:
[----:B------:R-:W-:Y:S05]  /*9540*/  BSYNC.RECONVERGENT B0 ;  /* 0x0000000000007941 */ /* 0x000fea0003800200 */
.L_x_136:
[----:B------:R-:W-:Y:S01]  /*9550*/  ULEA UR4, UR46, UR44, 0x3 ;  /* 0x0000002c2e047291 */ /* 0x000fe2000f8e18ff */
[----:B------:R-:W-:-:S04]  /*9560*/  DEPBAR.LE SB0, 0x0 ;  /* 0x000080000000791a */ /* 0x000fc80000000000 */
[----:B------:R-:W-:-:S04]  /*9570*/  UIADD3 UR4, UPT, UPT, UR4, 0x80, URZ ;  /* 0x0000008004047890 */ /* 0x000fc8000fffe0ff */
[----:B------:R-:W-:-:S09]  /*9580*/  UPRMT UR4, UR47, 0x654, UR4 ;  /* 0x000006542f047896 */ /* 0x000fd20008000004 */
[----:B------:R-:W-:Y:S01]  /*9590*/  SYNCS.ARRIVE.TRANS64.RED.A1T0 RZ, [UR4], RZ ;  /* 0x000000ffffff79a7 */ /* 0x000fe20008100404 */
[----:B------:R-:W-:Y:S05]  /*95a0*/  EXIT ;  /* 0x000000000000794d */ /* 0x000fea0003800000 */
.L_x_24:
[----:B--2---:R2:W3:Y:S02]  /*95b0*/  SYNCS.PHASECHK.TRANS64.TRYWAIT P0, [R3+URZ+0x120], R2 ;  /* 0x00012002030075a7 */ /* 0x0044e400080011ff */
[----:B---3--:R-:W-:Y:S05]  /*95c0*/  @!P0 NANOSLEEP.SYNCS 0x989680 ;  /* 0x009896800000895d */ /* 0x008fea0003900000 */
[----:B------:R-:W3:Y:S02]  /*95d0*/  @!P0 SYNCS.PHASECHK.TRANS64 P0, [R3+URZ+0x120], R2 ;  /* 0x00012002030085a7 */ /* 0x000ee400080010ff */
[----:B---3--:R-:W-:Y:S05]  /*95e0*/  @!P0 BRA `(.L_x_24) ;  /* 0xfffffffc00f08947 */ /* 0x008fea000383ffff */
[----:B------:R-:W-:Y:S05]  /*95f0*/  BRA `(.L_x_140) ;  /* 0xffffff8000d87947 */ /* 0x000fea000383ffff */
.L_x_27:
[----:B-1----:R-:W-:-:S07]  /*9600*/  MOV R0, UR33 ;  /* 0x0000002100007c02 */ /* 0x002fce0008000f00 */
.L_x_141:
[----:B-1----:R1:W2:Y:S02]  /*9610*/  SYNCS.PHASECHK.TRANS64.TRYWAIT P0, [R0+URZ+0x30], R3 ;  /* 0x00003003000075a7 */ /* 0x0022a400080011ff */
[----:B--2---:R-:W-:Y:S05]  /*9620*/  @!P0 NANOSLEEP.SYNCS 0x989680 ;  /* 0x009896800000895d */ /* 0x004fea0003900000 */
[----:B------:R-:W2:Y:S02]  /*9630*/  @!P0 SYNCS.PHASECHK.TRANS64 P0, [R0+URZ+0x30], R3 ;  /* 0x00003003000085a7 */ /* 0x000ea400080010ff */
[----:B--2---:R-:W-:Y:S05]  /*9640*/  @!P0 BRA `(.L_x_141) ;  /* 0xfffffffc00f08947 */ /* 0x004fea000383ffff */
[----:B------:R-:W-:Y:S05]  /*9650*/  BRA `(.L_x_26) ;  /* 0xffffff8400207947 */ /* 0x000fea000383ffff */
.L_x_34:
[----:B-1----:R-:W-:-:S07]  /*9660*/  MOV R0, UR17 ;  /* 0x0000001100007c02 */ /* 0x002fce0008000f00 */
.L_x_142:
[----:B-1----:R1:W2:Y:S02]  /*9670*/  SYNCS.PHASECHK.TRANS64.TRYWAIT P0, [R0+URZ+0x30], R3 ;  /* 0x00003003000075a7 */ /* 0x0022a400080011ff */
[----:B--2---:R-:W-:Y:S05]  /*9680*/  @!P0 NANOSLEEP.SYNCS 0x989680 ;  /* 0x009896800000895d */ /* 0x004fea0003900000 */
[----:B------:R-:W2:Y:S02]  /*9690*/  @!P0 SYNCS.PHASECHK.TRANS64 P0, [R0+URZ+0x30], R3 ;  /* 0x00003003000085a7 */ /* 0x000ea400080010ff */
[----:B--2---:R-:W-:Y:S05]  /*96a0*/  @!P0 BRA `(.L_x_142) ;  /* 0xfffffffc00f08947 */ /* 0x004fea000383ffff */
[----:B------:R-:W-:Y:S05]  /*96b0*/  BRA `(.L_x_33) ;  /* 0xffffff8400dc7947 */ /* 0x000fea000383ffff */
.L_x_39:
[----:B-1----:R1:W2:Y:S02]  /*96c0*/  SYNCS.PHASECHK.TRANS64.TRYWAIT P0, [R3+URZ+0xb0], R0 ;  /* 0x0000b000030075a7 */ /* 0x0022a400080011ff */
[----:B--2---:R-:W-:Y:S05]  /*96d0*/  @!P0 NANOSLEEP.SYNCS 0x989680 ;  /* 0x009896800000895d */ /* 0x004fea0003900000 */
[----:B------:R-:W2:Y:S02]  /*96e0*/  @!P0 SYNCS.PHASECHK.TRANS64 P0, [R3+URZ+0xb0], R0 ;  /* 0x0000b000030085a7 */ /* 0x000ea400080010ff */
[----:B--2---:R-:W-:Y:S05]  /*96f0*/  @!P0 BRA `(.L_x_39) ;  /* 0xfffffffc00f08947 */ /* 0x004fea000383ffff */
[----:B------:R-:W-:Y:S05]  /*9700*/  BRA `(.L_x_143) ;  /* 0xffffff8800807947 */ /* 0x000fea000383ffff */
.L_x_43:
[----:B-1----:R-:W-:-:S07]  /*9710*/  MOV R0, UR4 ;  /* 0x0000000400007c02 */ /* 0x002fce0008000f00 */
.L_x_144:
[----:B-1----:R1:W2:Y:S02]  /*9720*/  SYNCS.PHASECHK.TRANS64.TRYWAIT P0, [R0+URZ], R3 ;  /* 0x00000003000075a7 */ /* 0x0022a400080011ff */
[----:B--2---:R-:W-:Y:S05]  /*9730*/  @!P0 NANOSLEEP.SYNCS 0x989680 ;  /* 0x009896800000895d */ /* 0x004fea0003900000 */
[----:B------:R-:W2:Y:S02]  /*9740*/  @!P0 SYNCS.PHASECHK.TRANS64 P0, [R0+URZ], R3 ;  /* 0x00000003000085a7 */ /* 0x000ea400080010ff */
[----:B--2---:R-:W-:Y:S05]  /*9750*/  @!P0 BRA `(.L_x_144) ;  /* 0xfffffffc00f08947 */ /* 0x004fea000383ffff */
[----:B------:R-:W-:Y:S05]  /*9760*/  BRA `(.L_x_145) ;  /* 0xffffff9000287947 */ /* 0x000fea000383ffff */
.L_x_44:
[----:B------:R-:W-:-:S07]  /*9770*/  MOV R0, UR5 ;  /* 0x0000000500007c02 */ /* 0x000fce0008000f00 */
.L_x_146:
[----:B-1----:R1:W2:Y:S02]  /*9780*/  SYNCS.PHASECHK.TRANS64.TRYWAIT P0, [R0+URZ], R3 ;  /* 0x00000003000075a7 */ /* 0x0022a400080011ff */
[----:B--2---:R-:W-:Y:S05]  /*9790*/  @!P0 NANOSLEEP.SYNCS 0x989680 ;  /* 0x009896800000895d */ /* 0x004fea0003900000 */
[----:B------:R-:W2:Y:S02]  /*97a0*/  @!P0 SYNCS.PHASECHK.TRANS64 P0, [R0+URZ], R3 ;  /* 0x00000003000085a7 */ /* 0x000ea400080010ff */
[----:B--2---:R-:W-:Y:S05]  /*97b0*/  @!P0 BRA `(.L_x_146) ;  /* 0xfffffffc00f08947 */ /* 0x004fea000383ffff */
[----:B------:R-:W-:Y:S05]  /*97c0*/  BRA `(.L_x_147) ;  /* 0xffffff9000347947 */ /* 0x000fea000383ffff */
.L_x_45:
[----:B------:R-:W-:-:S07]  /*97d0*/  MOV R0, UR5 ;  /* 0x0000000500007c02 */ /* 0x000fce0008000f00 */
.L_x_148:
[----:B-1----:R1:W2:Y:S02]  /*97e0*/  SYNCS.PHASECHK.TRANS64.TRYWAIT P0, [R0+URZ], R3 ;  /* 0x00000003000075a7 */ /* 0x0022a400080011ff */
[----:B--2---:R-:W-:Y:S05]  /*97f0*/  @!P0 NANOSLEEP.SYNCS 0x989680 ;  /* 0x009896800000895d */ /* 0x004fea0003900000 */
[----:B------:R-:W2:Y:S02]  /*9800*/  @!P0 SYNCS.PHASECHK.TRANS64 P0, [R0+URZ], R3 ;  /* 0x00000003000085a7 */ /* 0x000ea400080010ff */
[----:B--2---:R-:W-:Y:S05]  /*9810*/  @!P0 BRA `(.L_x_148) ;  /* 0xfffffffc00f08947 */ /* 0x004fea000383ffff */
[----:B------:R-:W-:Y:S05]  /*9820*/  BRA `(.L_x_149) ;  /* 0xffffff9000407947 */ /* 0x000fea000383ffff */
.L_x_46:
[----:B------:R-:W-:-:S07]  /*9830*/  MOV R0, UR5 ;  /* 0x0000000500007c02 */ /* 0x000fce0008000f00 */
.L_x_150:
[----:B-1----:R1:W2:Y:S02]  /*9840*/  SYNCS.PHASECHK.TRANS64.TRYWAIT P0, [R0+URZ], R3 ;  /* 0x00000003000075a7 */ /* 0x0022a400080011ff */
[----:B--2---:R-:W-:Y:S05]  /*9850*/  @!P0 NANOSLEEP.SYNCS 0x989680 ;  /* 0x009896800000895d */ /* 0x004fea0003900000 */
[----:B------:R-:W2:Y:S02]  /*9860*/  @!P0 SYNCS.PHASECHK.TRANS64 P0, [R0+URZ], R3 ;  /* 0x00000003000085a7 */ /* 0x000ea400080010ff */
[----:B--2---:R-:W-:Y:S05]  /*9870*/  @!P0 BRA `(.L_x_150) ;  /* 0xfffffffc00f08947 */ /* 0x004fea000383ffff */
[----:B------:R-:W-:Y:S05]  /*9880*/  BRA `(.L_x_151) ;  /* 0xffffff90004c7947 */ /* 0x000fea000383ffff */
.L_x_47:
[----:B------:R-:W-:-:S07]  /*9890*/  MOV R0, UR5 ;  /* 0x0000000500007c02 */ /* 0x000fce0008000f00 */
.L_x_152:
[----:B-1----:R1:W2:Y:S02]  /*98a0*/  SYNCS.PHASECHK.TRANS64.TRYWAIT P0, [R0+URZ], R3 ;  /* 0x00000003000075a7 */ /* 0x0022a400080011ff */
[----:B--2---:R-:W-:Y:S05]  /*98b0*/  @!P0 NANOSLEEP.SYNCS 0x989680 ;  /* 0x009896800000895d */ /* 0x004fea0003900000 */
[----:B------:R-:W2:Y:S02]  /*98c0*/  @!P0 SYNCS.PHASECHK.TRANS64 P0, [R0+URZ], R3 ;  /* 0x00000003000085a7 */ /* 0x000ea400080010ff */
[----:B--2---:R-:W-:Y:S05]  /*98d0*/  @!P0 BRA `(.L_x_152) ;  /* 0xfffffffc00f08947 */ /* 0x004fea000383ffff */
[----:B------:R-:W-:Y:S05]  /*98e0*/  BRA `(.L_x_153) ;  /* 0xffffff9000587947 */ /* 0x000fea000383ffff */
.L_x_50:
[----:B-1----:R1:W2:Y:S02]  /*98f0*/  SYNCS.PHASECHK.TRANS64.TRYWAIT P0, [R2+URZ+0x110], R5 ;  /* 0x00011005020075a7 */ /* 0x0022a400080011ff */
[----:B--2---:R-:W-:Y:S05]  /*9900*/  @!P0 NANOSLEEP.SYNCS 0x989680 ;  /* 0x009896800000895d */ /* 0x004fea0003900000 */
[----:B------:R-:W2:Y:S02]  /*9910*/  @!P0 SYNCS.PHASECHK.TRANS64 P0, [R2+URZ+0x110], R5 ;  /* 0x00011005020085a7 */ /* 0x000ea400080010ff */
[----:B--2---:R-:W-:Y:S05]  /*9920*/  @!P0 BRA `(.L_x_50) ;  /* 0xfffffffc00f08947 */ /* 0x004fea000383ffff */
[----:B------:R-:W-:Y:S05]  /*9930*/  BRA `(.L_x_154) ;  /* 0xffffff9000b47947 */ /* 0x000fea000383ffff */
.L_x_51:
[----:B------:R-:W-:-:S07]  /*9940*/  MOV R2, UR4 ;  /* 0x0000000400027c02 */ /* 0x000fce0008000f00 */
.L_x_155:
[----:B-1----:R1:W2:Y:S02]  /*9950*/  SYNCS.PHASECHK.TRANS64.TRYWAIT P0, [R2+URZ+0xc0], R5 ;  /* 0x0000c005020075a7 */ /* 0x0022a400080011ff */
[----:B--2---:R-:W-:Y:S05]  /*9960*/  @!P0 NANOSLEEP.SYNCS 0x989680 ;  /* 0x009896800000895d */ /* 0x004fea0003900000 */
[----:B------:R-:W2:Y:S02]  /*9970*/  @!P0 SYNCS.PHASECHK.TRANS64 P0, [R2+URZ+0xc0], R5 ;  /* 0x0000c005020085a7 */ /* 0x000ea400080010ff */
[----:B--2---:R-:W-:Y:S05]  /*9980*/  @!P0 BRA `(.L_x_155) ;  /* 0xfffffffc00f08947 */ /* 0x004fea000383ffff */
[----:B------:R-:W-:Y:S05]  /*9990*/  BRA `(.L_x_156) ;  /* 0xffffff9000c47947 */ /* 0x000fea000383ffff */
.L_x_52:
[----:B-1----:R1:W2:Y:S02]  /*99a0*/  SYNCS.PHASECHK.TRANS64.TRYWAIT P1, [R2+URZ+0xb0], R5 ;  /* 0x0000b005020075a7 */ /* 0x0022a400080211ff */
[----:B--2---:R-:W-:Y:S05]  /*99b0*/  @!P1 NANOSLEEP.SYNCS 0x989680 ;  /* 0x009896800000995d */ /* 0x004fea0003900000 */
[----:B------:R-:W2:Y:S02]  /*99c0*/  @!P1 SYNCS.PHASECHK.TRANS64 P1, [R2+URZ+0xb0], R5 ;  /* 0x0000b005020095a7 */ /* 0x000ea400080210ff */
[----:B--2---:R-:W-:Y:S05]  /*99d0*/  @!P1 BRA `(.L_x_52) ;  /* 0xfffffffc00f09947 */ /* 0x004fea000383ffff */
[----:B------:R-:W-:Y:S05]  /*99e0*/  BRA `(.L_x_157) ;  /* 0xffffff9000f47947 */ /* 0x000fea000383ffff */
.L_x_55:
[----:B------:R-:W-:-:S07]  /*99f0*/  MOV R0, UR4 ;  /* 0x0000000400007c02 */ /* 0x000fce0008000f00 */
.L_x_158:
[----:B-1----:R1:W2:Y:S02]  /*9a00*/  SYNCS.PHASECHK.TRANS64.TRYWAIT P0, [R0+URZ+0xc0], R3 ;  /* 0x0000c003000075a7 */ /* 0x0022a400080011ff */
[----:B--2---:R-:W-:Y:S05]  /*9a10*/  @!P0 NANOSLEEP.SYNCS 0x989680 ;  /* 0x009896800000895d */ /* 0x004fea0003900000 */
[----:B------:R-:W2:Y:S02]  /*9a20*/  @!P0 SYNCS.PHASECHK.TRANS64 P0, [R0+URZ+0xc0], R3 ;  /* 0x0000c003000085a7 */ /* 0x000ea400080010ff */
[----:B--2---:R-:W-:Y:S05]  /*9a30*/  @!P0 BRA `(.L_x_158) ;  /* 0xfffffffc00f08947 */ /* 0x004fea000383ffff */
[----:B------:R-:W-:Y:S05]  /*9a40*/  BRA `(.L_x_54) ;  /* 0xffffff9400487947 */ /* 0x000fea000383ffff */
.L_x_62:
[----:B-1----:R1:W2:Y:S02]  /*9a50*/  SYNCS.PHASECHK.TRANS64.TRYWAIT P1, [R0+URZ+0xb0], R5 ;  /* 0x0000b005000075a7 */ /* 0x0022a400080211ff */
[----:B--2---:R-:W-:Y:S05]  /*9a60*/  @!P1 NANOSLEEP.SYNCS 0x989680 ;  /* 0x009896800000995d */ /* 0x004fea0003900000 */
[----:B------:R-:W2:Y:S02]  /*9a70*/  @!P1 SYNCS.PHASECHK.TRANS64 P1, [R0+URZ+0xb0], R5 ;  /* 0x0000b005000095a7 */ /* 0x000ea400080210ff */
[----:B--2---:R-:W-:Y:S05]  /*9a80*/  @!P1 BRA `(.L_x_62) ;  /* 0xfffffffc00f09947 */ /* 0x004fea000383ffff */
[----:B------:R-:W-:Y:S05]  /*9a90*/  BRA `(.L_x_159) ;  /* 0xffffff9800bc7947 */ /* 0x000fea000383ffff */
.L_x_63:
[----:B------:R-:W-:-:S07]  /*9aa0*/  MOV R3, UR30 ;  /* 0x0000001e00037c02 */ /* 0x000fce0008000f00 */
.L_x_160:
[----:B-1----:R1:W2:Y:S02]  /*9ab0*/  SYNCS.PHASECHK.TRANS64.TRYWAIT P0, [R3+URZ+0xf0], R0 ;  /* 0x0000f000030075a7 */ /* 0x0022a400080011ff */
[----:B--2---:R-:W-:Y:S05]  /*9ac0*/  @!P0 NANOSLEEP.SYNCS 0x989680 ;  /* 0x009896800000895d */ /* 0x004fea0003900000 */
[----:B------:R-:W2:Y:S02]  /*9ad0*/  @!P0 SYNCS.PHASECHK.TRANS64 P0, [R3+URZ+0xf0], R0 ;  /* 0x0000f000030085a7 */ /* 0x000ea400080010ff */
[----:B--2---:R-:W-:Y:S05]  /*9ae0*/  @!P0 BRA `(.L_x_160) ;  /* 0xfffffffc00f08947 */ /* 0x004fea000383ffff */
[----:B------:R-:W-:Y:S05]  /*9af0*/  BRA `(.L_x_161) ;  /* 0xffffff9800f47947 */ /* 0x000fea000383ffff */
.L_x_66:
[----:B------:R-:W-:Y:S07]  /*9b00*/  MOV R0, UR5 ;  /* 0x0000000500007c02 */ /* 0x000fee0008000f00 */
.L_x_162:
[----:B-1----:R1:W2:Y:S02]  /*9b10*/  SYNCS.PHASECHK.TRANS64.TRYWAIT P0, [R0+URZ], R3 ;  /* 0x00000003000075a7 */ /* 0x0022a400080011ff */
[----:B--2---:R-:W-:Y:S05]  /*9b20*/  @!P0 NANOSLEEP.SYNCS 0x989680 ;  /* 0x009896800000895d */ /* 0x004fea0003900000 */
[----:B------:R-:W2:Y:S02]  /*9b30*/  @!P0 SYNCS.PHASECHK.TRANS64 P0, [R0+URZ], R3 ;  /* 0x00000003000085a7 */ /* 0x000ea400080010ff */
[----:B--2---:R-:W-:Y:S05]  /*9b40*/  @!P0 BRA `(.L_x_162) ;  /* 0xfffffffc00f08947 */ /* 0x004fea000383ffff */
[----:B------:R-:W-:Y:S05]  /*9b50*/  BRA `(.L_x_65) ;  /* 0xffffff9c00107947 */ /* 0x000fea000383ffff */
.L_x_69:
[----:B------:R-:W-:-:S07]  /*9b60*/  MOV R0, UR4 ;  /* 0x0000000400007c02 */ /* 0x000fce0008000f00 */
.L_x_163:
[----:B--2---:R2:W4:Y:S02]  /*9b70*/  SYNCS.PHASECHK.TRANS64.TRYWAIT P0, [R0+URZ], R3 ;  /* 0x00000003000075a7 */ /* 0x00452400080011ff */
[----:B----4-:R-:W-:Y:S05]  /*9b80*/  @!P0 NANOSLEEP.SYNCS 0x989680 ;  /* 0x009896800000895d */ /* 0x010fea0003900000 */
[----:B------:R-:W4:Y:S02]  /*9b90*/  @!P0 SYNCS.PHASECHK.TRANS64 P0, [R0+URZ], R3 ;  /* 0x00000003000085a7 */ /* 0x000f2400080010ff */
[----:B----4-:R-:W-:Y:S05]  /*9ba0*/  @!P0 BRA `(.L_x_163) ;  /* 0xfffffffc00f08947 */ /* 0x010fea000383ffff */
[----:B------:R-:W-:Y:S05]  /*9bb0*/  BRA `(.L_x_164) ;  /* 0xffffff9c00ec7947 */ /* 0x000fea000383ffff */
.L_x_70:
[----:B------:R-:W-:-:S07]  /*9bc0*/  MOV R0, UR5 ;  /* 0x0000000500007c02 */ /* 0x000fce0008000f00 */
.L_x_165:
[----:B-1----:R1:W2:Y:S02]  /*9bd0*/  SYNCS.PHASECHK.TRANS64.TRYWAIT P0, [R0+URZ], R3 ;  /* 0x00000003000075a7 */ /* 0x0022a400080011ff */
[----:B--2---:R-:W-:Y:S05]  /*9be0*/  @!P0 NANOSLEEP.SYNCS 0x989680 ;  /* 0x009896800000895d */ /* 0x004fea0003900000 */
[----:B------:R-:W2:Y:S02]  /*9bf0*/  @!P0 SYNCS.PHASECHK.TRANS64 P0, [R0+URZ], R3 ;  /* 0x00000003000085a7 */ /* 0x000ea400080010ff */
[----:B--2---:R-:W-:Y:S05]  /*9c00*/  @!P0 BRA `(.L_x_165) ;  /* 0xfffffffc00f08947 */ /* 0x004fea000383ffff */
[----:B------:R-:W-:Y:S05]  /*9c10*/  BRA `(.L_x_166) ;  /* 0xffffff9c00f87947 */ /* 0x000fea000383ffff */
.L_x_71:
[----:B------:R-:W-:-:S07]  /*9c20*/  MOV R0, UR5 ;  /* 0x0000000500007c02 */ /* 0x000fce0008000f00 */
.L_x_167:
[----:B-1----:R1:W2:Y:S02]  /*9c30*/  SYNCS.PHASECHK.TRANS64.TRYWAIT P0, [R0+URZ], R3 ;  /* 0x00000003000075a7 */ /* 0x0022a400080011ff */
[----:B--2---:R-:W-:Y:S05]  /*9c40*/  @!P0 NANOSLEEP.SYNCS 0x989680 ;  /* 0x009896800000895d */ /* 0x004fea0003900000 */
[----:B------:R-:W2:Y:S02]  /*9c50*/  @!P0 SYNCS.PHASECHK.TRANS64 P0, [R0+URZ], R3 ;  /* 0x00000003000085a7 */ /* 0x000ea400080010ff */
[----:B--2---:R-:W-:Y:S05]  /*9c60*/  @!P0 BRA `(.L_x_167) ;  /* 0xfffffffc00f08947 */ /* 0x004fea000383ffff */
[----:B------:R-:W-:Y:S05]  /*9c70*/  BRA `(.L_x_168) ;  /* 0xffffffa000047947 */ /* 0x000fea000383ffff */
.L_x_72:
[----:B------:R-:W-:-:S07]  /*9c80*/  MOV R0, UR4 ;  /* 0x0000000400007c02 */ /* 0x000fce0008000f00 */
.L_x_169:
[----:B-1----:R1:W2:Y:S02]  /*9c90*/  SYNCS.PHASECHK.TRANS64.TRYWAIT P0, [R0+URZ], R3 ;  /* 0x00000003000075a7 */ /* 0x0022a400080011ff */
[----:B--2---:R-:W-:Y:S05]  /*9ca0*/  @!P0 NANOSLEEP.SYNCS 0x989680 ;  /* 0x009896800000895d */ /* 0x004fea0003900000 */
[----:B------:R-:W2:Y:S02]  /*9cb0*/  @!P0 SYNCS.PHASECHK.TRANS64 P0, [R0+URZ], R3 ;  /* 0x00000003000085a7 */ /* 0x000ea400080010ff */
[----:B--2---:R-:W-:Y:S05]  /*9cc0*/  @!P0 BRA `(.L_x_169) ;  /* 0xfffffffc00f08947 */ /* 0x004fea000383ffff */
[----:B------:R-:W-:Y:S05]  /*9cd0*/  BRA `(.L_x_170) ;  /* 0xffffffa000107947 */ /* 0x000fea000383ffff */
.L_x_77:
[----:B--2---:R2:W3:Y:S02]  /*9ce0*/  SYNCS.PHASECHK.TRANS64.TRYWAIT P0, [R12+URZ+0xb0], R9 ;  /* 0x0000b0090c0075a7 */ /* 0x0044e400080011ff */
[----:B---3--:R-:W-:Y:S05]  /*9cf0*/  @!P0 NANOSLEEP.SYNCS 0x989680 ;  /* 0x009896800000895d */ /* 0x008fea0003900000 */
[----:B------:R-:W3:Y:S02]  /*9d00*/  @!P0 SYNCS.PHASECHK.TRANS64 P0, [R12+URZ+0xb0], R9 ;  /* 0x0000b0090c0085a7 */ /* 0x000ee400080010ff */
[----:B---3--:R-:W-:Y:S05]  /*9d10*/  @!P0 BRA `(.L_x_77) ;  /* 0xfffffffc00f08947 */ /* 0x008fea000383ffff */
[----:B------:R-:W-:Y:S05]  /*9d20*/  BRA `(.L_x_171) ;  /* 0xffffffa400307947 */ /* 0x000fea000383ffff */
.L_x_80:
[----:B------:R-:W-:Y:S07]  /*9d30*/  MOV R0, UR21 ;  /* 0x0000001500007c02 */ /* 0x000fee0008000f00 */
.L_x_172:
[----:B--2---:R2:W3:Y:S02]  /*9d40*/  SYNCS.PHASECHK.TRANS64.TRYWAIT P2, [R0+URZ+0xa8], R11 ;  /* 0x0000a80b000075a7 */ /* 0x0044e400080411ff */
[----:B---3--:R-:W-:Y:S05]  /*9d50*/  @!P2 NANOSLEEP.SYNCS 0x989680 ;  /* 0x009896800000a95d */ /* 0x008fea0003900000 */
[----:B------:R-:W3:Y:S02]  /*9d60*/  @!P2 SYNCS.PHASECHK.TRANS64 P2, [R0+URZ+0xa8], R11 ;  /* 0x0000a80b0000a5a7 */ /* 0x000ee400080410ff */
[----:B---3--:R-:W-:Y:S05]  /*9d70*/  @!P2 BRA `(.L_x_172) ;  /* 0xfffffffc00f0a947 */ /* 0x008fea000383ffff */
[----:B------:R-:W-:Y:S05]  /*9d80*/  BRA `(.L_x_79) ;  /* 0xffffffa800987947 */ /* 0x000fea000383ffff */
.L_x_83:
[----:B--2---:R-:W-:Y:S07]  /*9d90*/  MOV R0, UR21 ;  /* 0x0000001500007c02 */ /* 0x004fee0008000f00 */
.L_x_173:
[----:B--2---:R2:W3:Y:S02]  /*9da0*/  SYNCS.PHASECHK.TRANS64.TRYWAIT P0, [R0+URZ+0x80], R9 ;  /* 0x00008009000075a7 */ /* 0x0044e400080011ff */
[----:B---3--:R-:W-:Y:S05]  /*9db0*/  @!P0 NANOSLEEP.SYNCS 0x989680 ;  /* 0x009896800000895d */ /* 0x008fea0003900000 */
[----:B------:R-:W3:Y:S02]  /*9dc0*/  @!P0 SYNCS.PHASECHK.TRANS64 P0, [R0+URZ+0x80], R9 ;  /* 0x00008009000085a7 */ /* 0x000ee400080010ff */
[----:B---3--:R-:W-:Y:S05]  /*9dd0*/  @!P0 BRA `(.L_x_173) ;  /* 0xfffffffc00f08947 */ /* 0x008fea000383ffff */
[----:B------:R-:W-:Y:S05]  /*9de0*/  BRA `(.L_x_174) ;  /* 0xffffffa800f47947 */ /* 0x000fea000383ffff */
.L_x_84:
[----:B------:R-:W-:Y:S07]  /*9df0*/  MOV R0, UR21 ;  /* 0x0000001500007c02 */ /* 0x000fee0008000f00 */
.L_x_175:
[----:B--2---:R2:W3:Y:S02]  /*9e00*/  SYNCS.PHASECHK.TRANS64.TRYWAIT P0, [R0+URZ+0x88], R9 ;  /* 0x00008809000075a7 */ /* 0x0044e400080011ff */
[----:B---3--:R-:W-:Y:S05]  /*9e10*/  @!P0 NANOSLEEP.SYNCS 0x989680 ;  /* 0x009896800000895d */ /* 0x008fea0003900000 */
[----:B------:R-:W3:Y:S02]  /*9e20*/  @!P0 SYNCS.PHASECHK.TRANS64 P0, [R0+URZ+0x88], R9 ;  /* 0x00008809000085a7 */ /* 0x000ee400080010ff */
[----:B---3--:R-:W-:Y:S05]  /*9e30*/  @!P0 BRA `(.L_x_175) ;  /* 0xfffffffc00f08947 */ /* 0x008fea000383ffff */
[----:B------:R-:W-:Y:S05]  /*9e40*/  BRA `(.L_x_176) ;  /* 0xffffffac00307947 */ /* 0x000fea000383ffff */
.L_x_85:
[----:B------:R-:W-:Y:S07]  /*9e50*/  MOV R0, UR21 ;  /* 0x0000001500007c02 */ /* 0x000fee0008000f00 */
.L_x_177:
[----:B--2---:R2:W3:Y:S02]  /*9e60*/  SYNCS.PHASECHK.TRANS64.TRYWAIT P0, [R0+URZ+0x90], R9 ;  /* 0x00009009000075a7 */ /* 0x0044e400080011ff */
[----:B---3--:R-:W-:Y:S05]  /*9e70*/  @!P0 NANOSLEEP.SYNCS 0x989680 ;  /* 0x009896800000895d */ /* 0x008fea0003900000 */
[----:B------:R-:W3:Y:S02]  /*9e80*/  @!P0 SYNCS.PHASECHK.TRANS64 P0, [R0+URZ+0x90], R9 ;  /* 0x00009009000085a7 */ /* 0x000ee400080010ff */
[----:B---3--:R-:W-:Y:S05]  /*9e90*/  @!P0 BRA `(.L_x_177) ;  /* 0xfffffffc00f08947 */ /* 0x008fea000383ffff */
[----:B------:R-:W-:Y:S05]  /*9ea0*/  BRA `(.L_x_178) ;  /* 0xffffffac00787947 */ /* 0x000fea000383ffff */
.L_x_86:
[----:B------:R-:W-:Y:S07]  /*9eb0*/  MOV R0, UR21 ;  /* 0x0000001500007c02 */ /* 0x000fee0008000f00 */
.L_x_179:
[----:B--2---:R2:W3:Y:S02]  /*9ec0*/  SYNCS.PHASECHK.TRANS64.TRYWAIT P0, [R0+URZ+0x98], R9 ;  /* 0x00009809000075a7 */ /* 0x0044e400080011ff */
[----:B---3--:R-:W-:Y:S05]  /*9ed0*/  @!P0 NANOSLEEP.SYNCS 0x989680 ;  /* 0x009896800000895d */ /* 0x008fea0003900000 */
[----:B------:R-:W3:Y:S02]  /*9ee0*/  @!P0 SYNCS.PHASECHK.TRANS64 P0, [R0+URZ+0x98], R9 ;  /* 0x00009809000085a7 */ /* 0x000ee400080010ff */
[----:B---3--:R-:W-:Y:S05]  /*9ef0*/  @!P0 BRA `(.L_x_179) ;  /* 0xfffffffc00f08947 */ /* 0x008fea000383ffff */
[----:B------:R-:W-:Y:S05]  /*9f00*/  BRA `(.L_x_180) ;  /* 0xffffffac00bc7947 */ /* 0x000fea000383ffff */
.L_x_88:
[----:B------:R-:W-:-:S07]  /*9f10*/  MOV R0, UR21 ;  /* 0x0000001500007c02 */ /* 0x000fce0008000f00 */
.L_x_181:
[----:B---3--:R3:W4:Y:S02]  /*9f20*/  SYNCS.PHASECHK.TRANS64.TRYWAIT P0, [R0+URZ+0x80], R3 ;  /* 0x00008003000075a7 */ /* 0x00872400080011ff */
[----:B----4-:R-:W-:Y:S05]  /*9f30*/  @!P0 NANOSLEEP.SYNCS 0x989680 ;  /* 0x009896800000895d */ /* 0x010fea0003900000 */
[----:B------:R-:W4:Y:S02]  /*9f40*/  @!P0 SYNCS.PHASECHK.TRANS64 P0, [R0+URZ+0x80], R3 ;  /* 0x00008003000085a7 */ /* 0x000f2400080010ff */
[----:B----4-:R-:W-:Y:S05]  /*9f50*/  @!P0 BRA `(.L_x_181) ;  /* 0xfffffffc00f08947 */ /* 0x010fea000383ffff */
[----:B------:R-:W-:Y:S05]  /*9f60*/  BRA `(.L_x_182) ;  /* 0xffffffb000307947 */ /* 0x000fea000383ffff */
.L_x_89:
[----:B---3--:R-:W-:-:S07]  /*9f70*/  MOV R0, UR21 ;  /* 0x0000001500007c02 */ /* 0x008fce0008000f00 */
.L_x_183:
[----:B---3--:R3:W4:Y:S02]  /*9f80*/  SYNCS.PHASECHK.TRANS64.TRYWAIT P0, [R0+URZ+0x88], R3 ;  /* 0x00008803000075a7 */ /* 0x00872400080011ff */
[----:B----4-:R-:W-:Y:S05]  /*9f90*/  @!P0 NANOSLEEP.SYNCS 0x989680 ;  /* 0x009896800000895d */ /* 0x010fea0003900000 */
[----:B------:R-:W4:Y:S02]  /*9fa0*/  @!P0 SYNCS.PHASECHK.TRANS64 P0, [R0+URZ+0x88], R3 ;  /* 0x00008803000085a7 */ /* 0x000f2400080010ff */
[----:B----4-:R-:W-:Y:S05]  /*9fb0*/  @!P0 BRA `(.L_x_183) ;  /* 0xfffffffc00f08947 */ /* 0x010fea000383ffff */
[----:B------:R-:W-:Y:S05]  /*9fc0*/  BRA `(.L_x_184) ;  /* 0xffffffb000207947 */ /* 0x000fea000383ffff */
.L_x_90:
[----:B---3--:R-:W-:-:S07]  /*9fd0*/  MOV R0, UR21 ;  /* 0x0000001500007c02 */ /* 0x008fce0008000f00 */
.L_x_185:
[----:B---3--:R3:W4:Y:S02]  /*9fe0*/  SYNCS.PHASECHK.TRANS64.TRYWAIT P0, [R0+URZ+0x90], R3 ;  /* 0x00009003000075a7 */ /* 0x00872400080011ff */
[----:B----4-:R-:W-:Y:S05]  /*9ff0*/  @!P0 NANOSLEEP.SYNCS 0x989680 ;  /* 0x009896800000895d */ /* 0x010fea0003900000 */
[----:B------:R-:W4:Y:S02]  /*a000*/  @!P0 SYNCS.PHASECHK.TRANS64 P0, [R0+URZ+0x90], R3 ;  /* 0x00009003000085a7 */ /* 0x000f2400080010ff */
[----:B----4-:R-:W-:Y:S05]  /*a010*/  @!P0 BRA `(.L_x_185) ;  /* 0xfffffffc00f08947 */ /* 0x010fea000383ffff */
[----:B------:R-:W-:Y:S05]  /*a020*/  BRA `(.L_x_186) ;  /* 0xffffffb000107947 */ /* 0x000fea000383ffff */
.L_x_92:
[----:B-1----:R1:W2:Y:S02]  /*a030*/  SYNCS.PHASECHK.TRANS64.TRYWAIT P0, [R3+URZ+0xb0], R0 ;  /* 0x0000b000030075a7 */ /* 0x0022a400080011ff */
[----:B--2---:R-:W-:Y:S05]  /*a040*/  @!P0 NANOSLEEP.SYNCS 0x989680 ;  /* 0x009896800000895d */ /* 0x004fea0003900000 */
[----:B------:R-:W2:Y:S02]  /*a050*/  @!P0 SYNCS.PHASECHK.TRANS64 P0, [R3+URZ+0xb0], R0 ;  /* 0x0000b000030085a7 */ /* 0x000ea400080010ff */
[----:B--2---:R-:W-:Y:S05]  /*a060*/  @!P0 BRA `(.L_x_92) ;  /* 0xfffffffc00f08947 */ /* 0x004fea000383ffff */
[----:B------:R-:W-:Y:S05]  /*a070*/  BRA `(.L_x_187) ;  /* 0xffffffb000d07947 */ /* 0x000fea000383ffff */
.L_x_103:
[----:B-1----:R-:W-:Y:S04]  /*a080*/  MOV R2, UR44 ;  /* 0x0000002c00027c02 */ /* 0x002fe80008000f00 */
[----:B------:R1:W2:Y:S03]  /*a090*/  SYNCS.PHASECHK.TRANS64.TRYWAIT P1, [R2+URZ+0x60], R3 ;  /* 0x00006003020075a7 */ /* 0x0002a600080211ff */
[----:B--2---:R-:W-:Y:S05]  /*a0a0*/  @!P1 NANOSLEEP.SYNCS 0x989680 ;  /* 0x009896800000995d */ /* 0x004fea0003900000 */
[----:B------:R-:W2:Y:S02]  /*a0b0*/  @!P1 SYNCS.PHASECHK.TRANS64 P1, [R2+URZ+0x60], R3 ;  /* 0x00006003020095a7 */ /* 0x000ea400080210ff */
[----:B--2---:R-:W-:Y:S05]  /*a0c0*/  @!P1 BRA `(.L_x_103) ;  /* 0xfffffffc00ec9947 */ /* 0x004fea000383ffff */
[----:B------:R-:W-:Y:S05]  /*a0d0*/  BRA `(.L_x_102) ;  /* 0xffffffc000407947 */ /* 0x000fea000383ffff */
.L_x_105:
[----:B-1----:R1:W4:Y:S02]  /*a0e0*/  SYNCS.PHASECHK.TRANS64.TRYWAIT P0, [R99+URZ+0xd0], R0 ;  /* 0x0000d000630075a7 */ /* 0x00232400080011ff */
[----:B----4-:R-:W-:Y:S05]  /*a0f0*/  @!P0 NANOSLEEP.SYNCS 0x989680 ;  /* 0x009896800000895d */ /* 0x010fea0003900000 */
[----:B------:R-:W4:Y:S02]  /*a100*/  @!P0 SYNCS.PHASECHK.TRANS64 P0, [R99+URZ+0xd0], R0 ;  /* 0x0000d000630085a7 */ /* 0x000f2400080010ff */
[----:B----4-:R-:W-:Y:S05]  /*a110*/  @!P0 BRA `(.L_x_105) ;  /* 0xfffffffc00f08947 */ /* 0x010fea000383ffff */
[----:B------:R-:W-:Y:S05]  /*a120*/  BRA `(.L_x_104) ;  /* 0xffffffc000687947 */ /* 0x000fea000383ffff */
.L_x_114:
[----:B---3--:R3:W4:Y:S02]  /*a130*/  SYNCS.PHASECHK.TRANS64.TRYWAIT P0, [R3+URZ+0x60], R0 ;  /* 0x00006000030075a7 */ /* 0x00872400080011ff */
[----:B----4-:R-:W-:Y:S05]  /*a140*/  @!P0 NANOSLEEP.SYNCS 0x989680 ;  /* 0x009896800000895d */ /* 0x010fea0003900000 */
[----:B------:R-:W4:Y:S02]  /*a150*/  @!P0 SYNCS.PHASECHK.TRANS64 P0, [R3+URZ+0x60], R0 ;  /* 0x00006000030085a7 */ /* 0x000f2400080010ff */
[----:B----4-:R-:W-:Y:S05]  /*a160*/  @!P0 BRA `(.L_x_114) ;  /* 0xfffffffc00f08947 */ /* 0x010fea000383ffff */
[----:B------:R-:W-:Y:S05]  /*a170*/  BRA `(.L_x_113) ;  /* 0xffffffcc00447947 */ /* 0x000fea000383ffff */
.L_x_122:
[----:B---3--:R3:W4:Y:S02]  /*a180*/  SYNCS.PHASECHK.TRANS64.TRYWAIT P0, [R62+URZ+0x60], R5 ;  /* 0x000060053e0075a7 */ /* 0x00872400080011ff */
[----:B----4-:R-:W-:Y:S05]  /*a190*/  @!P0 NANOSLEEP.SYNCS 0x989680 ;  /* 0x009896800000895d */ /* 0x010fea0003900000 */
[----:B------:R-:W4:Y:S02]  /*a1a0*/  @!P0 SYNCS.PHASECHK.TRANS64 P0, [R62+URZ+0x60], R5 ;  /* 0x000060053e0085a7 */ /* 0x000f2400080010ff */
[----:B----4-:R-:W-:Y:S05]  /*a1b0*/  @!P0 BRA `(.L_x_122) ;  /* 0xfffffffc00f08947 */ /* 0x010fea000383ffff */
[----:B------:R-:W-:Y:S05]  /*a1c0*/  BRA `(.L_x_121) ;  /* 0xffffffd800487947 */ /* 0x000fea000383ffff */
.L_x_130:
[----:B---3--:R3:W4:Y:S02]  /*a1d0*/  SYNCS.PHASECHK.TRANS64.TRYWAIT P0, [R62+URZ+0x60], R5 ;  /* 0x000060053e0075a7 */ /* 0x00872400080011ff */
[----:B----4-:R-:W-:Y:S05]  /*a1e0*/  @!P0 NANOSLEEP.SYNCS 0x989680 ;  /* 0x009896800000895d */ /* 0x010fea0003900000 */
[----:B------:R-:W4:Y:S02]  /*a1f0*/  @!P0 SYNCS.PHASECHK.TRANS64 P0, [R62+URZ+0x60], R5 ;  /* 0x000060053e0085a7 */ /* 0x000f2400080010ff */
[----:B----4-:R-:W-:Y:S05]  /*a200*/  @!P0 BRA `(.L_x_130) ;  /* 0xfffffffc00f08947 */ /* 0x010fea000383ffff */
[----:B------:R-:W-:Y:S05]  /*a210*/  BRA `(.L_x_129) ;  /* 0xffffffe4004c7947 */ /* 0x000fea000383ffff */
        .weak           $__internal_0_$__cuda_sm10x_tcgen05_guardrail_trap_col_being_dealloced_not_returned_by_alloc
        .type           $__internal_0_$__cuda_sm10x_tcgen05_guardrail_trap_col_being_dealloced_not_returned_by_alloc,@function
        .size           $__internal_0_$__cuda_sm10x_tcgen05_guardrail_trap_col_being_dealloced_not_returned_by_alloc,($__internal_1_$__cuda_sm10x_tcgen05_guardrail_trap_phase_invalid_during_alloc - $__internal_0_$__cuda_sm10x_tcgen05_guardrail_trap_col_being_dealloced_not_returned_by_alloc)
$__internal_0_$__cuda_sm10x_tcgen05_guardrail_trap_col_being_dealloced_not_returned_by_alloc:
[----:B------:R-:W-:Y:S05]  /*a220*/  BPT.TRAP 0x1 ;  /* 0x000000040000795c */ /* 0x000fea0000300000 */
[----:B------:R-:W-:-:S04]  /*a230*/  HFMA2 R3, -RZ, RZ, 0, 0 ;  /* 0x00000000ff037431 */ /* 0x000fc800000001ff */
[----:B------:R-:W-:Y:S05]  /*a240*/  RET.REL.NODEC R2 `(_ZN7cutlass13device_kernelINS_4gemm6kernel13GemmUniversalIN4cute5tupleIJiiiiEEENS1_10collective13CollectiveMmaINS1_35MainloopSm100TmaUmmaWarpSpecializedILi6ELi2ELi4ENS5_IJNS4_1CILi1EEENSA_ILi4EEESB_EEEEENS5_IJNSA_ILi128EEESF_NSA_ILi64EEEEEENS_6half_tENS5_IJlSB_lEEESI_SJ_NS4_8TiledMMAINS4_8MMA_AtomIJNS4_20SM100_MMA_F16BF16_SSISI_SI_fLi128ELi128ELNS4_4UMMA5MajorE0ELSO_0ELNSN_7ScaleInE0ELSP_0EEEEEENS4_6LayoutINS5_IJSB_SB_SB_EEENS5_IJNSA_ILi0EEESU_SU_EEEEENS5_IJNS4_10UnderscoreESX_SX_EEEEENS4_23SM90_TMA_LOAD_MULTICASTENS4_14ComposedLayoutINS4_7SwizzleILi3ELi4ELi3EEENS4_18smem_ptr_flag_bitsILi16EEENSS_INS5_IJNSA_ILi8EEESG_EEENS5_IJSG_SB_EEEEEEEvNS4_8identityENS4_13SM90_TMA_LOADES1A_vS1B_EENS_8epilogue10collective18CollectiveEpilogueINS1E_23Sm100TmaWarpSpecializedILi4ELi2ELi32ELb1ELb0EEEJSH_NS5_IJNSS_ISF_SB_EENSS_INSA_ILi32EEESB_EEEEESI_SJ_SI_SJ_NS1E_6fusion15FusionCallbacksIS1I_NS1N_17LinearCombinationISI_fSI_fLNS_15FloatRoundStyleE2EEESH_S1M_JEEENS4_5SM1004TMEM4LOAD26SM100_TMEM_LOAD_32dp32b32xES1C_NS11_INS12_ILi2ELi4ELi3EEES15_NSS_INS5_IJS16_S1K_EEENS5_IJS1K_SB_EEEEEEENS4_39AutoVectorizingCopyWithAssumedAlignmentILi128EEENS4_14SM90_TMA_STOREES21_S23_S23_EEEvvEEEEvNT_6ParamsE) ;  /* 0xffffff5c026c7950 */ /* 0x000fea0003c3ffff */
        .weak           $__internal_1_$__cuda_sm10x_tcgen05_guardrail_trap_phase_invalid_during_alloc
        .type           $__internal_1_$__cuda_sm10x_tcgen05_guardrail_trap_phase_invalid_during_alloc,@function
        .size           $__internal_1_$__cuda_sm10x_tcgen05_guardrail_trap_phase_invalid_during_alloc,($__internal_2_$__cuda_sm10x_tcgen05_guardrail_trap_unallocated_columns_being_dealloced - $__internal_1_$__cuda_sm10x_tcgen05_guardrail_trap_phase_invalid_during_alloc)
$__internal_1_$__cuda_sm10x_tcgen05_guardrail_trap_phase_invalid_during_alloc:
[----:B------:R-:W-:Y:S05]  /*a250*/  BPT.TRAP 0x1 ;  /* 0x000000040000795c */ /* 0x000fea0000300000 */
[----:B------:R-:W-:-:S04]  /*a260*/  MOV R5, 0x0 ;  /* 0x0000000000057802 */ /* 0x000fc80000000f00 */
[----:B------:R-:W-:Y:S05]  /*a270*/  RET.REL.NODEC R4 `(_ZN7cutlass13device_kernelINS_4gemm6kernel13GemmUniversalIN4cute5tupleIJiiiiEEENS1_10collective13CollectiveMmaINS1_35MainloopSm100TmaUmmaWarpSpecializedILi6ELi2ELi4ENS5_IJNS4_1CILi1EEENSA_ILi4EEESB_EEEEENS5_IJNSA_ILi128EEESF_NSA_ILi64EEEEEENS_6half_tENS5_IJlSB_lEEESI_SJ_NS4_8TiledMMAINS4_8MMA_AtomIJNS4_20SM100_MMA_F16BF16_SSISI_SI_fLi128ELi128ELNS4_4UMMA5MajorE0ELSO_0ELNSN_7ScaleInE0ELSP_0EEEEEENS4_6LayoutINS5_IJSB_SB_SB_EEENS5_IJNSA_ILi0EEESU_SU_EEEEENS5_IJNS4_10UnderscoreESX_SX_EEEEENS4_23SM90_TMA_LOAD_MULTICASTENS4_14ComposedLayoutINS4_7SwizzleILi3ELi4ELi3EEENS4_18smem_ptr_flag_bitsILi16EEENSS_INS5_IJNSA_ILi8EEESG_EEENS5_IJSG_SB_EEEEEEEvNS4_8identityENS4_13SM90_TMA_LOADES1A_vS1B_EENS_8epilogue10collective18CollectiveEpilogueINS1E_23Sm100TmaWarpSpecializedILi4ELi2ELi32ELb1ELb0EEEJSH_NS5_IJNSS_ISF_SB_EENSS_INSA_ILi32EEESB_EEEEESI_SJ_SI_SJ_NS1E_6fusion15FusionCallbacksIS1I_NS1N_17LinearCombinationISI_fSI_fLNS_15FloatRoundStyleE2EEESH_S1M_JEEENS4_5SM1004TMEM4LOAD26SM100_TMEM_LOAD_32dp32b32xES1C_NS11_INS12_ILi2ELi4ELi3EEES15_NSS_INS5_IJS16_S1K_EEENS5_IJS1K_SB_EEEEEEENS4_39AutoVectorizingCopyWithAssumedAlignmentILi128EEENS4_14SM90_TMA_STOREES21_S23_S23_EEEvvEEEEvNT_6ParamsE) ;  /* 0xffffff5c04607950 */ /* 0x000fea0003c3ffff */
        .weak           $__internal_2_$__cuda_sm10x_tcgen05_guardrail_trap_unallocated_columns_being_dealloced
        .type           $__internal_2_$__cuda_sm10x_tcgen05_guardrail_trap_unallocated_columns_being_dealloced,@function
        .size           $__internal_2_$__cuda_sm10x_tcgen05_guardrail_trap_unallocated_columns_being_dealloced,(.L_x_189 - $__internal_2_$__cuda_sm10x_tcgen05_guardrail_trap_unallocated_columns_being_dealloced)
$__internal_2_$__cuda_sm10x_tcgen05_guardrail_trap_unallocated_columns_being_dealloced:
[----:B------:R-:W-:Y:S05]  /*a280*/  BPT.TRAP 0x1 ;  /* 0x000000040000795c */ /* 0x000fea0000300000 */
[----:B------:R-:W-:-:S04]  /*a290*/  HFMA2 R3, -RZ, RZ, 0, 0 ;  /* 0x00000000ff037431 */ /* 0x000fc800000001ff */
[----:B------:R-:W-:Y:S05]  /*a2a0*/  RET.REL.NODEC R2 `(_ZN7cutlass13device_kernelINS_4gemm6kernel13GemmUniversalIN4cute5tupleIJiiiiEEENS1_10collective13CollectiveMmaINS1_35MainloopSm100TmaUmmaWarpSpecializedILi6ELi2ELi4ENS5_IJNS4_1CILi1EEENSA_ILi4EEESB_EEEEENS5_IJNSA_ILi128EEESF_NSA_ILi64EEEEEENS_6half_tENS5_IJlSB_lEEESI_SJ_NS4_8TiledMMAINS4_8MMA_AtomIJNS4_20SM100_MMA_F16BF16_SSISI_SI_fLi128ELi128ELNS4_4UMMA5MajorE0ELSO_0ELNSN_7ScaleInE0ELSP_0EEEEEENS4_6LayoutINS5_IJSB_SB_SB_EEENS5_IJNSA_ILi0EEESU_SU_EEEEENS5_IJNS4_10UnderscoreESX_SX_EEEEENS4_23SM90_TMA_LOAD_MULTICASTENS4_14ComposedLayoutINS4_7SwizzleILi3ELi4ELi3EEENS4_18smem_ptr_flag_bitsILi16EEENSS_INS5_IJNSA_ILi8EEESG_EEENS5_IJSG_SB_EEEEEEEvNS4_8identityENS4_13SM90_TMA_LOADES1A_vS1B_EENS_8epilogue10collective18CollectiveEpilogueINS1E_23Sm100TmaWarpSpecializedILi4ELi2ELi32ELb1ELb0EEEJSH_NS5_IJNSS_ISF_SB_EENSS_INSA_ILi32EEESB_EEEEESI_SJ_SI_SJ_NS1E_6fusion15FusionCallbacksIS1I_NS1N_17LinearCombinationISI_fSI_fLNS_15FloatRoundStyleE2EEESH_S1M_JEEENS4_5SM1004TMEM4LOAD26SM100_TMEM_LOAD_32dp32b32xES1C_NS11_INS12_ILi2ELi4ELi3EEES15_NSS_INS5_IJS16_S1K_EEENS5_IJS1K_SB_EEEEEEENS4_39AutoVectorizingCopyWithAssumedAlignmentILi128EEENS4_14SM90_TMA_STOREES21_S23_S23_EEEvvEEEEvNT_6ParamsE) ;  /* 0xffffff5c02547950 */ /* 0x000fea0003c3ffff */
.L_x_188:
[----:B------:R-:W-:-:S00]  /*a2b0*/  BRA `(.L_x_188) ;  /* 0xfffffffc00fc7947 */ /* 0x000fc0000383ffff */
[----:B------:R-:W-:-:S00]  /*a2c0*/  NOP ;  /* 0x0000000000007918 */ /* 0x000fc00000000000 */
        /* <DEDUP_REMOVED lines=11> */
.L_x_189:


//--------------------- .nv.global.init           --------------------------
	.section	.nv.global.init,"aw",@progbits
.nv.global.init:
	.type		$str$27,@object
	.size		$str$27,($str$28 - $str$27)
$str$27:
        /*0000*/ 	.byte	0x28, 0x61, 0x64, 0x64, 0x72, 0x65, 0x73, 0x73, 0x20, 0x26, 0x20, 0x6d, 0x61, 0x73, 0x6b, 0x29
        /*0010*/ 	.byte	0x20, 0x3d, 0x3d, 0x20, 0x30, 0x00
	.type		$str$28,@object
	.size		$str$28,($str$26 - $str$28)
$str$28:
        /*0016*/ 	.byte	0x2f, 0x74, 0x6d, 0x70, 0x2f, 0x63, 0x75, 0x74, 0x6c, 0x61, 0x73, 0x73, 0x5f, 0x73, 0x77, 0x65
        /*0026*/ 	.byte	0x65, 0x70, 0x5f, 0x73, 0x72, 0x63, 0x2f, 0x69, 0x6e, 0x63, 0x6c, 0x75, 0x64, 0x65, 0x2f, 0x63
        /*0036*/ 	.byte	0x75, 0x74, 0x65, 0x2f, 0x70, 0x6f, 0x69, 0x6e, 0x74, 0x65, 0x72, 0x5f, 0x66, 0x6c, 0x61, 0x67
        /*0046*/ 	.byte	0x67, 0x65, 0x64, 0x2e, 0x68, 0x70, 0x70, 0x00
	.type		$str$26,@object
	.size		$str$26,($str$25 - $str$26)
$str$26:
        /*004e*/ 	.byte	0x2f, 0x74, 0x6d, 0x70, 0x2f, 0x63, 0x75, 0x74, 0x6c, 0x61, 0x73, 0x73, 0x5f, 0x73, 0x77, 0x65
        /*005e*/ 	.byte	0x65, 0x70, 0x5f, 0x73, 0x72, 0x63, 0x2f, 0x69, 0x6e, 0x63, 0x6c, 0x75, 0x64, 0x65, 0x2f, 0x63
        /*006e*/ 	.byte	0x75, 0x74, 0x65, 0x2f, 0x61, 0x74, 0x6f, 0x6d, 0x2f, 0x63, 0x6f, 0x70, 0x79, 0x5f, 0x74, 0x72
        /*007e*/ 	.byte	0x61, 0x69, 0x74, 0x73, 0x5f, 0x73, 0x6d, 0x31, 0x30, 0x30, 0x2e, 0x68, 0x70, 0x70, 0x00
	.type		$str$25,@object
	.size		$str$25,(__unnamed_1 - $str$25)
$str$25:
        /*008d*/ 	.byte	0x28, 0x28, 0x75, 0x69, 0x6e, 0x74, 0x33, 0x32, 0x5f, 0x74, 0x28, 0x74, 0x68, 0x72, 0x65, 0x61
        /*009d*/ 	.byte	0x64, 0x49, 0x64, 0x78, 0x2e, 0x78, 0x29, 0x20, 0x2f, 0x20, 0x33, 0x32, 0x29, 0x20, 0x25, 0x20
        /*00ad*/ 	.byte	0x34, 0x29, 0x20, 0x3d, 0x3d, 0x20, 0x28, 0x28, 0x28, 0x74, 0x6d, 0x65, 0x6d, 0x5f, 0x61, 0x64
        /*00bd*/ 	.byte	0x64, 0x72, 0x20, 0x3e, 0x3e, 0x20, 0x31, 0x36, 0x29, 0x20, 0x2f, 0x20, 0x33, 0x32, 0x29, 0x20
        /*00cd*/ 	.byte	0x25, 0x20, 0x34, 0x29, 0x00
	.type		__unnamed_1,@object
	.size		__unnamed_1,(__unnamed_2 - __unnamed_1)
__unnamed_1:
        /*00d2*/ 	.byte	0x61, 0x75, 0x74, 0x6f, 0x20, 0x63, 0x75, 0x74, 0x65, 0x3a, 0x3a, 0x61, 0x73, 0x5f, 0x70, 0x6f
        /* <DEDUP_REMOVED lines=24> */
        /*0262*/ 	.byte	0x3e, 0x3e, 0x3e, 0x3e, 0x5d, 0x00
	.type		__unnamed_2,@object
	.size		__unnamed_2,(.L_2 - __unnamed_2)
__unnamed_2:
        /* <DEDUP_REMOVED lines=42> */
        /*0508*/ 	.byte	0x3e, 0x3e, 0x5d, 0x00
.L_2:


//--------------------- .nv.shared._ZN7cutlass13device_kernelINS_4gemm6kernel13GemmUniversalIN4cute5tupleIJiiiiEEENS1_10collective13CollectiveMmaINS1_35MainloopSm100TmaUmmaWarpSpecializedILi6ELi2ELi4ENS5_IJNS4_1CILi1EEENSA_ILi4EEESB_EEEEENS5_IJNSA_ILi128EEESF_NSA_ILi64EEEEEENS_6half_tENS5_IJlSB_lEEESI_SJ_NS4_8TiledMMAINS4_8MMA_AtomIJNS4_20SM100_MMA_F16BF16_SSISI_SI_fLi128ELi128ELNS4_4UMMA5MajorE0ELSO_0ELNSN_7ScaleInE0ELSP_0EEEEEENS4_6LayoutINS5_IJSB_SB_SB_EEENS5_IJNSA_ILi0EEESU_SU_EEEEENS5_IJNS4_10UnderscoreESX_SX_EEEEENS4_23SM90_TMA_LOAD_MULTICASTENS4_14ComposedLayoutINS4_7SwizzleILi3ELi4ELi3EEENS4_18smem_ptr_flag_bitsILi16EEENSS_INS5_IJNSA_ILi8EEESG_EEENS5_IJSG_SB_EEEEEEEvNS4_8identityENS4_13SM90_TMA_LOADES1A_vS1B_EENS_8epilogue10collective18CollectiveEpilogueINS1E_23Sm100TmaWarpSpecializedILi4ELi2ELi32ELb1ELb0EEEJSH_NS5_IJNSS_ISF_SB_EENSS_INSA_ILi32EEESB_EEEEESI_SJ_SI_SJ_NS1E_6fusion15FusionCallbacksIS1I_NS1N_17LinearCombinationISI_fSI_fLNS_15FloatRoundStyleE2EEESH_S1M_JEEENS4_5SM1004TMEM4LOAD26SM100_TMEM_LOAD_32dp32b32xES1C_NS11_INS12_ILi2ELi4ELi3EEES15_NSS_INS5_IJS16_S1K_EEENS5_IJS1K_SB_EEEEEEENS4_39AutoVectorizingCopyWithAssumedAlignmentILi128EEENS4_14SM90_TMA_STOREES21_S23_S23_EEEvvEEEEvNT_6ParamsE --------------------------
	.section	.nv.shared._ZN7cutlass13device_kernelINS_4gemm6kernel13GemmUniversalIN4cute5tupleIJiiiiEEENS1_10collective13CollectiveMmaINS1_35MainloopSm100TmaUmmaWarpSpecializedILi6ELi2ELi4ENS5_IJNS4_1CILi1EEENSA_ILi4EEESB_EEEEENS5_IJNSA_ILi128EEESF_NSA_ILi64EEEEEENS_6half_tENS5_IJlSB_lEEESI_SJ_NS4_8TiledMMAINS4_8MMA_AtomIJNS4_20SM100_MMA_F16BF16_SSISI_SI_fLi128ELi128ELNS4_4UMMA5MajorE0ELSO_0ELNSN_7ScaleInE0ELSP_0EEEEEENS4_6LayoutINS5_IJSB_SB_SB_EEENS5_IJNSA_ILi0EEESU_SU_EEEEENS5_IJNS4_10UnderscoreESX_SX_EEEEENS4_23SM90_TMA_LOAD_MULTICASTENS4_14ComposedLayoutINS4_7SwizzleILi3ELi4ELi3EEENS4_18smem_ptr_flag_bitsILi16EEENSS_INS5_IJNSA_ILi8EEESG_EEENS5_IJSG_SB_EEEEEEEvNS4_8identityENS4_13SM90_TMA_LOADES1A_vS1B_EENS_8epilogue10collective18CollectiveEpilogueINS1E_23Sm100TmaWarpSpecializedILi4ELi2ELi32ELb1ELb0EEEJSH_NS5_IJNSS_ISF_SB_EENSS_INSA_ILi32EEESB_EEEEESI_SJ_SI_SJ_NS1E_6fusion15FusionCallbacksIS1I_NS1N_17LinearCombinationISI_fSI_fLNS_15FloatRoundStyleE2EEESH_S1M_JEEENS4_5SM1004TMEM4LOAD26SM100_TMEM_LOAD_32dp32b32xES1C_NS11_INS12_ILi2ELi4ELi3EEES15_NSS_INS5_IJS16_S1K_EEENS5_IJS1K_SB_EEEEEEENS4_39AutoVectorizingCopyWithAssumedAlignmentILi128EEENS4_14SM90_TMA_STOREES21_S23_S23_EEEvvEEEEvNT_6ParamsE,"aw",@nobits
	.sectionflags	@""
	.align	16
	.zero		1024


//--------------------- .nv.shared.reserved.0     --------------------------
	.section	.nv.shared.reserved.0,"aw",@nobits
	.weak		__nv_reservedSMEM_offset_0_alias
	.size		__nv_reservedSMEM_offset_0_alias, 0, 64
	.other		__nv_reservedSMEM_offset_0_alias,@"STO_CUDA_RESERVED_SHARED STV_DEFAULT"
__nv_reservedSMEM_offset_0_alias:
	.zero		0
.nv.shared.reserved.0:
	.zero		64
	.weak		__nv_reservedSMEM_tcgen05_partition
	.type		__nv_reservedSMEM_tcgen05_partition,@object
	.size		__nv_reservedSMEM_tcgen05_partition,(.L_0 - __nv_reservedSMEM_tcgen05_partition)
__nv_reservedSMEM_tcgen05_partition:
	.zero		32
.L_0:


//--------------------- .nv.global                --------------------------
	.section	.nv.global,"aw",@nobits
.nv.global:
	.type		_ZN40_INTERNAL_38366b25_4_k_cu_a1960b2e_280204cute1_E,@object
	.size		_ZN40_INTERNAL_38366b25_4_k_cu_a1960b2e_280204cute1_E,(_ZN40_INTERNAL_38366b25_4_k_cu_a1960b2e_280204cuda3std3__45__cpo6cbeginE - _ZN40_INTERNAL_38366b25_4_k_cu_a1960b2e_280204cute1_E)
_ZN40_INTERNAL_38366b25_4_k_cu_a1960b2e_280204cute1_E:
	.zero		1
	.type		_ZN40_INTERNAL_38366b25_4_k_cu_a1960b2e_280204cuda3std3__45__cpo6cbeginE,@object
	.size		_ZN40_INTERNAL_38366b25_4_k_cu_a1960b2e_280204cuda3std3__45__cpo6cbeginE,(_ZN40_INTERNAL_38366b25_4_k_cu_a1960b2e_280204cuda3std3__48in_placeE - _ZN40_INTERNAL_38366b25_4_k_cu_a1960b2e_280204cuda3std3__45__cpo6cbeginE)
_ZN40_INTERNAL_38366b25_4_k_cu_a1960b2e_280204cuda3std3__45__cpo6cbeginE:
	.zero		1
	.type		_ZN40_INTERNAL_38366b25_4_k_cu_a1960b2e_280204cuda3std3__48in_placeE,@object
	.size		_ZN40_INTERNAL_38366b25_4_k_cu_a1960b2e_280204cuda3std3__48in_placeE,(_ZN40_INTERNAL_38366b25_4_k_cu_a1960b2e_280204cuda3std6ranges3__45__cpo9iter_moveE - _ZN40_INTERNAL_38366b25_4_k_cu_a1960b2e_280204cuda3std3__48in_placeE)
_ZN40_INTERNAL_38366b25_4_k_cu_a1960b2e_280204cuda3std3__48in_placeE:
	.zero		1
	.type		_ZN40_INTERNAL_38366b25_4_k_cu_a1960b2e_280204cuda3std6ranges3__45__cpo9iter_moveE,@object
	.size		_ZN40_INTERNAL_38366b25_4_k_cu_a1960b2e_280204cuda3std6ranges3__45__cpo9iter_moveE,(_ZN40_INTERNAL_38366b25_4_k_cu_a1960b2e_280204cuda3std3__45__cpo5beginE - _ZN40_INTERNAL_38366b25_4_k_cu_a1960b2e_280204cuda3std6ranges3__45__cpo9iter_moveE)
_ZN40_INTERNAL_38366b25_4_k_cu_a1960b2e_280204cuda3std6ranges3__45__cpo9iter_moveE:
	.zero		1
	.type		_ZN40_INTERNAL_38366b25_4_k_cu_a1960b2e_280204cuda3std3__45__cpo5beginE,@object
	.size		_ZN40_INTERNAL_38366b25_4_k_cu_a1960b2e_280204cuda3std3__45__cpo5beginE,(_ZN40_INTERNAL_38366b25_4_k_cu_a1960b2e_280204cuda3std3__442_GLOBAL__N__38366b25_4_k_cu_a1960b2e_280206ignoreE - _ZN40_INTERNAL_38366b25_4_k_cu_a1960b2e_280204cuda3std3__45__cpo5beginE)
_ZN40_INTERNAL_38366b25_4_k_cu_a1960b2e_280204cuda3std3__45__cpo5beginE:
	.zero		1
	.type		_ZN40_INTERNAL_38366b25_4_k_cu_a1960b2e_280204cuda3std3__442_GLOBAL__N__38366b25_4_k_cu_a1960b2e_280206ignoreE,@object
	.size		_ZN40_INTERNAL_38366b25_4_k_cu_a1960b2e_280204cuda3std3__442_GLOBAL__N__38366b25_4_k_cu_a1960b2e_280206ignoreE,(_ZN40_INTERNAL_38366b25_4_k_cu_a1960b2e_280204cute7productE - _ZN40_INTERNAL_38366b25_4_k_cu_a1960b2e_280204cuda3std3__442_GLOBAL__N__38366b25_4_k_cu_a1960b2e_280206ignoreE)
_ZN40_INTERNAL_38366b25_4_k_cu_a1960b2e_280204cuda3std3__442_GLOBAL__N__38366b25_4_k_cu_a1960b2e_280206ignoreE:
	.zero		1
	.type		_ZN40_INTERNAL_38366b25_4_k_cu_a1960b2e_280204cute7productE,@object
	.size		_ZN40_INTERNAL_38366b25_4_k_cu_a1960b2e_280204cute7productE,(_ZN40_INTERNAL_38366b25_4_k_cu_a1960b2e_280204cuda3std3__45__cpo3endE - _ZN40_INTERNAL_38366b25_4_k_cu_a1960b2e_280204cute7productE)
_ZN40_INTERNAL_38366b25_4_k_cu_a1960b2e_280204cute7productE:
	.zero		1
	.type		_ZN40_INTERNAL_38366b25_4_k_cu_a1960b2e_280204cuda3std3__45__cpo3endE,@object
	.size		_ZN40_INTERNAL_38366b25_4_k_cu_a1960b2e_280204cuda3std3__45__cpo3endE,(_ZN40_INTERNAL_38366b25_4_k_cu_a1960b2e_280204cuda3std3__419piecewise_constructE - _ZN40_INTERNAL_38366b25_4_k_cu_a1960b2e_280204cuda3std3__45__cpo3endE)
_ZN40_INTERNAL_38366b25_4_k_cu_a1960b2e_280204cuda3std3__45__cpo3endE:
	.zero		1
	.type		_ZN40_INTERNAL_38366b25_4_k_cu_a1960b2e_280204cuda3std3__419piecewise_constructE,@object
	.size		_ZN40_INTERNAL_38366b25_4_k_cu_a1960b2e_280204cuda3std3__419piecewise_constructE,(_ZN40_INTERNAL_38366b25_4_k_cu_a1960b2e_280204cuda3std3__45__cpo4cendE - _ZN40_INTERNAL_38366b25_4_k_cu_a1960b2e_280204cuda3std3__419piecewise_constructE)
_ZN40_INTERNAL_38366b25_4_k_cu_a1960b2e_280204cuda3std3__419piecewise_constructE:
	.zero		1
	.type		_ZN40_INTERNAL_38366b25_4_k_cu_a1960b2e_280204cuda3std3__45__cpo4cendE,@object
	.size		_ZN40_INTERNAL_38366b25_4_k_cu_a1960b2e_280204cuda3std3__45__cpo4cendE,(_ZN40_INTERNAL_38366b25_4_k_cu_a1960b2e_280204cuda3std6ranges3__45__cpo4swapE - _ZN40_INTERNAL_38366b25_4_k_cu_a1960b2e_280204cuda3std3__45__cpo4cendE)
_ZN40_INTERNAL_38366b25_4_k_cu_a1960b2e_280204cuda3std3__45__cpo4cendE:
	.zero		1
	.type		_ZN40_INTERNAL_38366b25_4_k_cu_a1960b2e_280204cuda3std6ranges3__45__cpo4swapE,@object
	.size		_ZN40_INTERNAL_38366b25_4_k_cu_a1960b2e_280204cuda3std6ranges3__45__cpo4swapE,(.L_10 - _ZN40_INTERNAL_38366b25_4_k_cu_a1960b2e_280204cuda3std6ranges3__45__cpo4swapE)
_ZN40_INTERNAL_38366b25_4_k_cu_a1960b2e_280204cuda3std6ranges3__45__cpo4swapE:
	.zero		1
.L_10:


//--------------------- .nv.constant0._ZN7cutlass13device_kernelINS_4gemm6kernel13GemmUniversalIN4cute5tupleIJiiiiEEENS1_10collective13CollectiveMmaINS1_35MainloopSm100TmaUmmaWarpSpecializedILi6ELi2ELi4ENS5_IJNS4_1CILi1EEENSA_ILi4EEESB_EEEEENS5_IJNSA_ILi128EEESF_NSA_ILi64EEEEEENS_6half_tENS5_IJlSB_lEEESI_SJ_NS4_8TiledMMAINS4_8MMA_AtomIJNS4_20SM100_MMA_F16BF16_SSISI_SI_fLi128ELi128ELNS4_4UMMA5MajorE0ELSO_0ELNSN_7ScaleInE0ELSP_0EEEEEENS4_6LayoutINS5_IJSB_SB_SB_EEENS5_IJNSA_ILi0EEESU_SU_EEEEENS5_IJNS4_10UnderscoreESX_SX_EEEEENS4_23SM90_TMA_LOAD_MULTICASTENS4_14ComposedLayoutINS4_7SwizzleILi3ELi4ELi3EEENS4_18smem_ptr_flag_bitsILi16EEENSS_INS5_IJNSA_ILi8EEESG_EEENS5_IJSG_SB_EEEEEEEvNS4_8identityENS4_13SM90_TMA_LOADES1A_vS1B_EENS_8epilogue10collective18CollectiveEpilogueINS1E_23Sm100TmaWarpSpecializedILi4ELi2ELi32ELb1ELb0EEEJSH_NS5_IJNSS_ISF_SB_EENSS_INSA_ILi32EEESB_EEEEESI_SJ_SI_SJ_NS1E_6fusion15FusionCallbacksIS1I_NS1N_17LinearCombinationISI_fSI_fLNS_15FloatRoundStyleE2EEESH_S1M_JEEENS4_5SM1004TMEM4LOAD26SM100_TMEM_LOAD_32dp32b32xES1C_NS11_INS12_ILi2ELi4ELi3EEES15_NSS_INS5_IJS16_S1K_EEENS5_IJS1K_SB_EEEEEEENS4_39AutoVectorizingCopyWithAssumedAlignmentILi128EEENS4_14SM90_TMA_STOREES21_S23_S23_EEEvvEEEEvNT_6ParamsE --------------------------
	.section	.nv.constant0._ZN7cutlass13device_kernelINS_4gemm6kernel13GemmUniversalIN4cute5tupleIJiiiiEEENS1_10collective13CollectiveMmaINS1_35MainloopSm100TmaUmmaWarpSpecializedILi6ELi2ELi4ENS5_IJNS4_1CILi1EEENSA_ILi4EEESB_EEEEENS5_IJNSA_ILi128EEESF_NSA_ILi64EEEEEENS_6half_tENS5_IJlSB_lEEESI_SJ_NS4_8TiledMMAINS4_8MMA_AtomIJNS4_20SM100_MMA_F16BF16_SSISI_SI_fLi128ELi128ELNS4_4UMMA5MajorE0ELSO_0ELNSN_7ScaleInE0ELSP_0EEEEEENS4_6LayoutINS5_IJSB_SB_SB_EEENS5_IJNSA_ILi0EEESU_SU_EEEEENS5_IJNS4_10UnderscoreESX_SX_EEEEENS4_23SM90_TMA_LOAD_MULTICASTENS4_14ComposedLayoutINS4_7SwizzleILi3ELi4ELi3EEENS4_18smem_ptr_flag_bitsILi16EEENSS_INS5_IJNSA_ILi8EEESG_EEENS5_IJSG_SB_EEEEEEEvNS4_8identityENS4_13SM90_TMA_LOADES1A_vS1B_EENS_8epilogue10collective18CollectiveEpilogueINS1E_23Sm100TmaWarpSpecializedILi4ELi2ELi32ELb1ELb0EEEJSH_NS5_IJNSS_ISF_SB_EENSS_INSA_ILi32EEESB_EEEEESI_SJ_SI_SJ_NS1E_6fusion15FusionCallbacksIS1I_NS1N_17LinearCombinationISI_fSI_fLNS_15FloatRoundStyleE2EEESH_S1M_JEEENS4_5SM1004TMEM4LOAD26SM100_TMEM_LOAD_32dp32b32xES1C_NS11_INS12_ILi2ELi4ELi3EEES15_NSS_INS5_IJS16_S1K_EEENS5_IJS1K_SB_EEEEEEENS4_39AutoVectorizingCopyWithAssumedAlignmentILi128EEENS4_14SM90_TMA_STOREES21_S23_S23_EEEvvEEEEvNT_6ParamsE,"a",@progbits
	.sectionflags	@""
	.align	4
.nv.constant0._ZN7cutlass13device_kernelINS_4gemm6kernel13GemmUniversalIN4cute5tupleIJiiiiEEENS1_10collective13CollectiveMmaINS1_35MainloopSm100TmaUmmaWarpSpecializedILi6ELi2ELi4ENS5_IJNS4_1CILi1EEENSA_ILi4EEESB_EEEEENS5_IJNSA_ILi128EEESF_NSA_ILi64EEEEEENS_6half_tENS5_IJlSB_lEEESI_SJ_NS4_8TiledMMAINS4_8MMA_AtomIJNS4_20SM100_MMA_F16BF16_SSISI_SI_fLi128ELi128ELNS4_4UMMA5MajorE0ELSO_0ELNSN_7ScaleInE0ELSP_0EEEEEENS4_6LayoutINS5_IJSB_SB_SB_EEENS5_IJNSA_ILi0EEESU_SU_EEEEENS5_IJNS4_10UnderscoreESX_SX_EEEEENS4_23SM90_TMA_LOAD_MULTICASTENS4_14ComposedLayoutINS4_7SwizzleILi3ELi4ELi3EEENS4_18smem_ptr_flag_bitsILi16EEENSS_INS5_IJNSA_ILi8EEESG_EEENS5_IJSG_SB_EEEEEEEvNS4_8identityENS4_13SM90_TMA_LOADES1A_vS1B_EENS_8epilogue10collective18CollectiveEpilogueINS1E_23Sm100TmaWarpSpecializedILi4ELi2ELi32ELb1ELb0EEEJSH_NS5_IJNSS_ISF_SB_EENSS_INSA_ILi32EEESB_EEEEESI_SJ_SI_SJ_NS1E_6fusion15FusionCallbacksIS1I_NS1N_17LinearCombinationISI_fSI_fLNS_15FloatRoundStyleE2EEESH_S1M_JEEENS4_5SM1004TMEM4LOAD26SM100_TMEM_LOAD_32dp32b32xES1C_NS11_INS12_ILi2ELi4ELi3EEES15_NSS_INS5_IJS16_S1K_EEENS5_IJS1K_SB_EEEEEEENS4_39AutoVectorizingCopyWithAssumedAlignmentILi128EEENS4_14SM90_TMA_STOREES21_S23_S23_EEEvvEEEEvNT_6ParamsE:
	.zero		2944


//--------------------- SYMBOLS --------------------------

	.type		.nv.reservedSmem.offset0,@object
	.size		.nv.reservedSmem.offset0,0x4
	.type		.nv.reservedSmem.cap,@object
	.size		.nv.reservedSmem.cap,0x4
	.type		__assertfail,@function
